	.target	sm_90a

	.elftype	@"ET_EXEC"


//--------------------- .note.nv.tkinfo           --------------------------
	.section	.note.nv.tkinfo,"",@"SHT_NOTE"
	.sectionflags	@"SHF_NOTE_NV_TKINFO"
	.tkinfo
        /*0018*/ 	.word	0x00000002
        /*0030*/ 	.string	""
        /*0030*/ 	.string	"ptxas"
        /*0030*/ 	.string	"Cuda compilation tools, release 13.0, V13.0.88"
        /*0030*/ 	.string	"Build cuda_13.0.r13.0/compiler.36424714_0"
        /*0030*/ 	.string	"-arch sm_90a -m 64 "



//--------------------- .note.nv.cuinfo           --------------------------
	.section	.note.nv.cuinfo,"",@"SHT_NOTE"
	.sectionflags	@"SHF_NOTE_NV_CUINFO"
        /*0018*/ 	.short	0x0002
        /*001a*/ 	.short	0x005a
        /*001c*/ 	.short	0x0082
	.zero		2


//--------------------- .nv.info                  --------------------------
	.section	.nv.info,"",@"SHT_CUDA_INFO"
	.align	4


	//----- nvinfo : EIATTR_REGCOUNT
	.align		4
        /*0000*/ 	.byte	0x04, 0x2f
        /*0002*/ 	.short	(.L_15 - .L_14)
	.align		4
.L_14:
        /*0004*/ 	.word	index@(_ZN7cutlass13device_kernelINS_4gemm6kernel13GemmUniversalIN4cute5tupleIJiiiiEEENS1_10collective13CollectiveMmaINS1_34MainloopSm90TmaGmmaWarpSpecializedILi5ENS5_IJNS4_1CILi2EEENSA_ILi1EEESC_EEENS1_32KernelTmaWarpSpecializedPingpongEEENS5_IJNSA_ILi64EEENSA_ILi128EEESH_EEENS_10tfloat32_tENS5_IJlSC_lEEESJ_SK_NS4_8TiledMMAINS4_8MMA_AtomIJNS4_4SM904GMMA30MMA_64x128x8_F32TF32TF32_SS_TNILNSO_7ScaleInE1ELSQ_1EEEEEENS4_6LayoutINS5_IJSC_SC_SC_EEENS5_IJNSA_ILi0EEESV_SV_EEEEENS5_IJNS4_10UnderscoreESY_SY_EEEEENS4_13SM90_TMA_LOADENS4_14ComposedLayoutINS4_7SwizzleILi3ELi4ELi3EEENS4_18smem_ptr_flag_bitsILi32EEENST_INS5_IJNSA_ILi8EEENSA_ILi32EEEEEENS5_IJS18_SC_EEEEEEEvNS4_8identityENS4_23SM90_TMA_LOAD_MULTICASTES1C_vS1D_EENS_8epilogue10collective6detail29Sm90TmaWarpSpecializedAdapterINS1H_15DefaultEpilogueISJ_SK_SK_NS1G_6thread17LinearCombinationISJ_Li1EffLNS1L_9ScaleType4KindE0ELNS_15FloatRoundStyleE2ESJ_EENS1_15EpilogueDefaultEEEEEvvEEEEvNT_6ParamsE)
        /*0008*/ 	.word	0x000000a8


	//----- nvinfo : EIATTR_FRAME_SIZE
	.align		4
.L_15:
        /*000c*/ 	.byte	0x04, 0x11
        /*000e*/ 	.short	(.L_17 - .L_16)
	.align		4
.L_16:
        /*0010*/ 	.word	index@(_ZN7cutlass13device_kernelINS_4gemm6kernel13GemmUniversalIN4cute5tupleIJiiiiEEENS1_10collective13CollectiveMmaINS1_34MainloopSm90TmaGmmaWarpSpecializedILi5ENS5_IJNS4_1CILi2EEENSA_ILi1EEESC_EEENS1_32KernelTmaWarpSpecializedPingpongEEENS5_IJNSA_ILi64EEENSA_ILi128EEESH_EEENS_10tfloat32_tENS5_IJlSC_lEEESJ_SK_NS4_8TiledMMAINS4_8MMA_AtomIJNS4_4SM904GMMA30MMA_64x128x8_F32TF32TF32_SS_TNILNSO_7ScaleInE1ELSQ_1EEEEEENS4_6LayoutINS5_IJSC_SC_SC_EEENS5_IJNSA_ILi0EEESV_SV_EEEEENS5_IJNS4_10UnderscoreESY_SY_EEEEENS4_13SM90_TMA_LOADENS4_14ComposedLayoutINS4_7SwizzleILi3ELi4ELi3EEENS4_18smem_ptr_flag_bitsILi32EEENST_INS5_IJNSA_ILi8EEENSA_ILi32EEEEEENS5_IJS18_SC_EEEEEEEvNS4_8identityENS4_23SM90_TMA_LOAD_MULTICASTES1C_vS1D_EENS_8epilogue10collective6detail29Sm90TmaWarpSpecializedAdapterINS1H_15DefaultEpilogueISJ_SK_SK_NS1G_6thread17LinearCombinationISJ_Li1EffLNS1L_9ScaleType4KindE0ELNS_15FloatRoundStyleE2ESJ_EENS1_15EpilogueDefaultEEEEEvvEEEEvNT_6ParamsE)
        /*0014*/ 	.word	0x00000008


	//----- nvinfo : EIATTR_MIN_STACK_SIZE
	.align		4
.L_17:
        /*0018*/ 	.byte	0x04, 0x12
        /*001a*/ 	.short	(.L_19 - .L_18)
	.align		4
.L_18:
        /*001c*/ 	.word	index@(_ZN7cutlass13device_kernelINS_4gemm6kernel13GemmUniversalIN4cute5tupleIJiiiiEEENS1_10collective13CollectiveMmaINS1_34MainloopSm90TmaGmmaWarpSpecializedILi5ENS5_IJNS4_1CILi2EEENSA_ILi1EEESC_EEENS1_32KernelTmaWarpSpecializedPingpongEEENS5_IJNSA_ILi64EEENSA_ILi128EEESH_EEENS_10tfloat32_tENS5_IJlSC_lEEESJ_SK_NS4_8TiledMMAINS4_8MMA_AtomIJNS4_4SM904GMMA30MMA_64x128x8_F32TF32TF32_SS_TNILNSO_7ScaleInE1ELSQ_1EEEEEENS4_6LayoutINS5_IJSC_SC_SC_EEENS5_IJNSA_ILi0EEESV_SV_EEEEENS5_IJNS4_10UnderscoreESY_SY_EEEEENS4_13SM90_TMA_LOADENS4_14ComposedLayoutINS4_7SwizzleILi3ELi4ELi3EEENS4_18smem_ptr_flag_bitsILi32EEENST_INS5_IJNSA_ILi8EEENSA_ILi32EEEEEENS5_IJS18_SC_EEEEEEEvNS4_8identityENS4_23SM90_TMA_LOAD_MULTICASTES1C_vS1D_EENS_8epilogue10collective6detail29Sm90TmaWarpSpecializedAdapterINS1H_15DefaultEpilogueISJ_SK_SK_NS1G_6thread17LinearCombinationISJ_Li1EffLNS1L_9ScaleType4KindE0ELNS_15FloatRoundStyleE2ESJ_EENS1_15EpilogueDefaultEEEEEvvEEEEvNT_6ParamsE)
        /*0020*/ 	.word	0x00000008
.L_19:


//--------------------- .nv.compat                --------------------------
	.section	.nv.compat,"",@"SHT_CUDA_COMPAT_INFO"
	.align	4
        /*0000*/ 	.byte	0x02, 0x09, 0x01, 0x00, 0x02, 0x02, 0x04, 0x00, 0x02, 0x05, 0x05, 0x00, 0x03, 0x07, 0x01, 0x01
        /*0010*/ 	.byte	0x02, 0x03, 0x01, 0x00, 0x02, 0x06, 0x01, 0x00, 0x04, 0x0b, 0x08, 0x00, 0x00, 0x00, 0x00, 0x00
        /*0020*/ 	.byte	0x00, 0x00, 0x00, 0x00


//--------------------- .nv.info._ZN7cutlass13device_kernelINS_4gemm6kernel13GemmUniversalIN4cute5tupleIJiiiiEEENS1_10collective13CollectiveMmaINS1_34MainloopSm90TmaGmmaWarpSpecializedILi5ENS5_IJNS4_1CILi2EEENSA_ILi1EEESC_EEENS1_32KernelTmaWarpSpecializedPingpongEEENS5_IJNSA_ILi64EEENSA_ILi128EEESH_EEENS_10tfloat32_tENS5_IJlSC_lEEESJ_SK_NS4_8TiledMMAINS4_8MMA_AtomIJNS4_4SM904GMMA30MMA_64x128x8_F32TF32TF32_SS_TNILNSO_7ScaleInE1ELSQ_1EEEEEENS4_6LayoutINS5_IJSC_SC_SC_EEENS5_IJNSA_ILi0EEESV_SV_EEEEENS5_IJNS4_10UnderscoreESY_SY_EEEEENS4_13SM90_TMA_LOADENS4_14ComposedLayoutINS4_7SwizzleILi3ELi4ELi3EEENS4_18smem_ptr_flag_bitsILi32EEENST_INS5_IJNSA_ILi8EEENSA_ILi32EEEEEENS5_IJS18_SC_EEEEEEEvNS4_8identityENS4_23SM90_TMA_LOAD_MULTICASTES1C_vS1D_EENS_8epilogue10collective6detail29Sm90TmaWarpSpecializedAdapterINS1H_15DefaultEpilogueISJ_SK_SK_NS1G_6thread17LinearCombinationISJ_Li1EffLNS1L_9ScaleType4KindE0ELNS_15FloatRoundStyleE2ESJ_EENS1_15EpilogueDefaultEEEEEvvEEEEvNT_6ParamsE --------------------------
	.section	.nv.info._ZN7cutlass13device_kernelINS_4gemm6kernel13GemmUniversalIN4cute5tupleIJiiiiEEENS1_10collective13CollectiveMmaINS1_34MainloopSm90TmaGmmaWarpSpecializedILi5ENS5_IJNS4_1CILi2EEENSA_ILi1EEESC_EEENS1_32KernelTmaWarpSpecializedPingpongEEENS5_IJNSA_ILi64EEENSA_ILi128EEESH_EEENS_10tfloat32_tENS5_IJlSC_lEEESJ_SK_NS4_8TiledMMAINS4_8MMA_AtomIJNS4_4SM904GMMA30MMA_64x128x8_F32TF32TF32_SS_TNILNSO_7ScaleInE1ELSQ_1EEEEEENS4_6LayoutINS5_IJSC_SC_SC_EEENS5_IJNSA_ILi0EEESV_SV_EEEEENS5_IJNS4_10UnderscoreESY_SY_EEEEENS4_13SM90_TMA_LOADENS4_14ComposedLayoutINS4_7SwizzleILi3ELi4ELi3EEENS4_18smem_ptr_flag_bitsILi32EEENST_INS5_IJNSA_ILi8EEENSA_ILi32EEEEEENS5_IJS18_SC_EEEEEEEvNS4_8identityENS4_23SM90_TMA_LOAD_MULTICASTES1C_vS1D_EENS_8epilogue10collective6detail29Sm90TmaWarpSpecializedAdapterINS1H_15DefaultEpilogueISJ_SK_SK_NS1G_6thread17LinearCombinationISJ_Li1EffLNS1L_9ScaleType4KindE0ELNS_15FloatRoundStyleE2ESJ_EENS1_15EpilogueDefaultEEEEEvvEEEEvNT_6ParamsE,"",@"SHT_CUDA_INFO"
	.sectionflags	@""
	.align	4


	//----- nvinfo : EIATTR_CUDA_API_VERSION
	.align		4
        /*0000*/ 	.byte	0x04, 0x37
        /*0002*/ 	.short	(.L_21 - .L_20)
.L_20:
        /*0004*/ 	.word	0x00000082


	//----- nvinfo : EIATTR_KPARAM_INFO
	.align		4
.L_21:
        /*0008*/ 	.byte	0x04, 0x17
        /*000a*/ 	.short	(.L_23 - .L_22)
.L_22:
        /*000c*/ 	.word	0x00000000
        /*0010*/ 	.short	0x0000
        /*0012*/ 	.short	0x0070
        /*0014*/ 	.byte	0x00, 0xf0, 0x01, 0x10


	//----- nvinfo : EIATTR_SPARSE_MMA_MASK
	.align		4
.L_23:
        /*0018*/ 	.byte	0x03, 0x50
        /*001a*/ 	.short	0x0000


	//----- nvinfo : EIATTR_MAXREG_COUNT
	.align		4
        /*001c*/ 	.byte	0x03, 0x1b
        /*001e*/ 	.short	0x00a8


	//----- nvinfo : EIATTR_NUM_BARRIERS
	.align		4
        /*0020*/ 	.byte	0x02, 0x4c
        /*0022*/ 	.byte	0x01
	.zero		1


	//----- nvinfo : EIATTR_EXTERNS
	.align		4
        /*0024*/ 	.byte	0x04, 0x0f
        /*0026*/ 	.short	(.L_25 - .L_24)


	//   ....[0]....
	.align		4
.L_24:
        /*0028*/ 	.word	index@(__assertfail)


	//----- nvinfo : EIATTR_ANNOTATIONS
	.align		4
.L_25:
        /*002c*/ 	.byte	0x04, 0x55
        /*002e*/ 	.short	(.L_27 - .L_26)


	//   ....[0]....
.L_26:
        /*0030*/ 	.word	0x00000001
        /*0034*/ 	.byte	0xd0, 0x0d, 0x00, 0x00, 0x01, 0x00, 0x00, 0x00, 0x80, 0x14, 0x00, 0x00, 0x01, 0x00, 0x00, 0x00
        /*0044*/ 	.byte	0x00, 0x6e, 0x00, 0x00, 0x01, 0x00, 0x00, 0x00, 0x50, 0x7c, 0x00, 0x00


	//----- nvinfo : EIATTR_MERCURY_ISA_VERSION
	.align		4
.L_27:
        /*0050*/ 	.byte	0x03, 0x5f
        /*0052*/ 	.short	0x0101


	//----- nvinfo : EIATTR_INT_WARP_WIDE_INSTR_OFFSETS
	.align		4
        /*0054*/ 	.byte	0x04, 0x31
        /*0056*/ 	.short	(.L_29 - .L_28)


	//   ....[0]....
.L_28:
        /*0058*/ 	.word	0x00000510


	//   ....[1]....
        /*005c*/ 	.word	0x00000530


	//   ....[2]....
        /*0060*/ 	.word	0x00000550


	//   ....[3]....
        /*0064*/ 	.word	0x00000610


	//   ....[4]....
        /*0068*/ 	.word	0x00000630


	//   ....[5]....
        /*006c*/ 	.word	0x00000690


	//   ....[6]....
        /*0070*/ 	.word	0x000007a0


	//   ....[7]....
        /*0074*/ 	.word	0x000007d0


	//   ....[8]....
        /*0078*/ 	.word	0x00002bc0


	//----- nvinfo : EIATTR_COOP_GROUP_MASK_REGIDS
	.align		4
.L_29:
        /*007c*/ 	.byte	0x04, 0x29
        /*007e*/ 	.short	(.L_31 - .L_30)


	//   ....[0]....
.L_30:
        /*0080*/ 	.word	0xffffffff


	//   ....[1]....
        /*0084*/ 	.word	0xffffffff


	//   ....[2]....
        /*0088*/ 	.word	0xffffffff


	//   ....[3]....
        /*008c*/ 	.word	0xffffffff


	//   ....[4]....
        /*0090*/ 	.word	0xffffffff


	//   ....[5]....
        /*0094*/ 	.word	0xffffffff


	//   ....[6]....
        /*0098*/ 	.word	0xffffffff


	//----- nvinfo : EIATTR_COOP_GROUP_INSTR_OFFSETS
	.align		4
.L_31:
        /*009c*/ 	.byte	0x04, 0x28
        /*009e*/ 	.short	(.L_33 - .L_32)


	//   ....[0]....
.L_32:
        /*00a0*/ 	.word	0x00000070


	//   ....[1]....
        /*00a4*/ 	.word	0x00000080


	//   ....[2]....
        /*00a8*/ 	.word	0x00000140


	//   ....[3]....
        /*00ac*/ 	.word	0x000002f0


	//   ....[4]....
        /*00b0*/ 	.word	0x00000330


	//   ....[5]....
        /*00b4*/ 	.word	0x000003b0


	//   ....[6]....
        /*00b8*/ 	.word	0x00000980


	//----- nvinfo : EIATTR_REG_RECONFIG
	.align		4
.L_33:
        /*00bc*/ 	.byte	0x01, 0x54
	.zero		2


	//----- nvinfo : EIATTR_SYSCALL_OFFSETS
	.align		4
        /*00c0*/ 	.byte	0x04, 0x46
        /*00c2*/ 	.short	(.L_35 - .L_34)


	//   ....[0]....
.L_34:
        /*00c4*/ 	.word	0x000018f0


	//----- nvinfo : EIATTR_MBARRIER_INSTR_OFFSETS
	.align		4
.L_35:
        /*00c8*/ 	.byte	0x04, 0x39
        /*00ca*/ 	.short	(.L_37 - .L_36)


	//   ....[0]....
.L_36:
        /*00cc*/ 	.word	0x00000240
        /*00d0*/ 	.word	0x000000ff
        /*00d4*/ 	.word	0x00000000
        /*00d8*/ 	.short	0x0100
        /*00da*/ 	.byte	0x08
	.zero		1


	//   ....[1]....
        /*00dc*/ 	.word	0x00000250
        /*00e0*/ 	.word	0x000000ff
        /*00e4*/ 	.word	0x00000028
        /*00e8*/ 	.short	0x0100
        /*00ea*/ 	.byte	0x08
	.zero		1


	//   ....[2]....
        /*00ec*/ 	.word	0x00000260
        /*00f0*/ 	.word	0x000000ff
        /*00f4*/ 	.word	0x00000008
        /*00f8*/ 	.short	0x0100
        /*00fa*/ 	.byte	0x08
	.zero		1


	//   ....[3]....
        /*00fc*/ 	.word	0x00000270
        /*0100*/ 	.word	0x000000ff
        /*0104*/ 	.word	0x00000030
        /*0108*/ 	.short	0x0100
        /*010a*/ 	.byte	0x08
	.zero		1


	//   ....[4]....
        /*010c*/ 	.word	0x00000280
        /*0110*/ 	.word	0x000000ff
        /*0114*/ 	.word	0x00000010
        /*0118*/ 	.short	0x0100
        /*011a*/ 	.byte	0x08
	.zero		1


	//   ....[5]....
        /*011c*/ 	.word	0x00000290
        /*0120*/ 	.word	0x000000ff
        /*0124*/ 	.word	0x00000038
        /*0128*/ 	.short	0x0100
        /*012a*/ 	.byte	0x08
	.zero		1


	//   ....[6]....
        /*012c*/ 	.word	0x000002a0
        /*0130*/ 	.word	0x000000ff
        /*0134*/ 	.word	0x00000018
        /*0138*/ 	.short	0x0100
        /*013a*/ 	.byte	0x08
	.zero		1


	//   ....[7]....
        /*013c*/ 	.word	0x000002b0
        /*0140*/ 	.word	0x000000ff
        /*0144*/ 	.word	0x00000040
        /*0148*/ 	.short	0x0100
        /*014a*/ 	.byte	0x08
	.zero		1


	//   ....[8]....
        /*014c*/ 	.word	0x000002c0
        /*0150*/ 	.word	0x000000ff
        /*0154*/ 	.word	0x00000020
        /*0158*/ 	.short	0x0100
        /*015a*/ 	.byte	0x08
	.zero		1


	//   ....[9]....
        /*015c*/ 	.word	0x000002d0
        /*0160*/ 	.word	0x000000ff
        /*0164*/ 	.word	0x00000048
        /*0168*/ 	.short	0x0100
        /*016a*/ 	.byte	0x08
	.zero		1


	//   ....[10]....
        /*016c*/ 	.word	0x00000820
        /*0170*/ 	.word	0x000000ff
        /*0174*/ 	.word	0x00000080
        /*0178*/ 	.short	0x0100
        /*017a*/ 	.byte	0x08
	.zero		1


	//   ....[11]....
        /*017c*/ 	.word	0x000008b0
        /*0180*/ 	.word	0x000000ff
        /*0184*/ 	.word	0x00000088
        /*0188*/ 	.short	0x0100
        /*018a*/ 	.byte	0x08
	.zero		1


	//   ....[12]....
        /*018c*/ 	.word	0x00000900
        /*0190*/ 	.word	0x000000ff
        /*0194*/ 	.word	0x00000060
        /*0198*/ 	.short	0x0100
        /*019a*/ 	.byte	0x09
	.zero		1


	//   ....[13]....
        /*019c*/ 	.word	0x00000910
        /*01a0*/ 	.word	0x000000ff
        /*01a4*/ 	.word	0x00000068
        /*01a8*/ 	.short	0x0100
        /*01aa*/ 	.byte	0x09
	.zero		1


	//   ....[14]....
        /*01ac*/ 	.word	0x00000920
        /*01b0*/ 	.word	0x000000ff
        /*01b4*/ 	.word	0x00000070
        /*01b8*/ 	.short	0x0100
        /*01ba*/ 	.byte	0x09
	.zero		1


	//   ....[15]....
        /*01bc*/ 	.word	0x00000930
        /*01c0*/ 	.word	0x000000ff
        /*01c4*/ 	.word	0x00000078
        /*01c8*/ 	.short	0x0100
        /*01ca*/ 	.byte	0x09
	.zero		1


	//   ....[16]....
        /*01cc*/ 	.word	0x000017b0
        /*01d0*/ 	.word	0x000000ff
        /*01d4*/ 	.word	0xfffffff8
        /*01d8*/ 	.short	0x010a
        /*01da*/ 	.byte	0x2b
	.zero		1


	//   ....[17]....
        /*01dc*/ 	.word	0x00001970
        /*01e0*/ 	.word	0x00000003
        /*01e4*/ 	.word	0x00000000
        /*01e8*/ 	.short	0x010a
        /*01ea*/ 	.byte	0x3f
	.zero		1


	//   ....[18]....
        /*01ec*/ 	.word	0x000019d0
        /*01f0*/ 	.word	0x00000003
        /*01f4*/ 	.word	0x00000000
        /*01f8*/ 	.short	0x010a
        /*01fa*/ 	.byte	0x3f
	.zero		1


	//   ....[19]....
        /*01fc*/ 	.word	0x00002270
        /*0200*/ 	.word	0x000000ff
        /*0204*/ 	.word	0x00000000
        /*0208*/ 	.short	0x010a
        /*020a*/ 	.byte	0x07
	.zero		1


	//   ....[20]....
        /*020c*/ 	.word	0x000022b0
        /*0210*/ 	.word	0x000000ff
        /*0214*/ 	.word	0x00000000
        /*0218*/ 	.short	0x010a
        /*021a*/ 	.byte	0x07
	.zero		1


	//   ....[21]....
        /*021c*/ 	.word	0x00002a50
        /*0220*/ 	.word	0x00000005
        /*0224*/ 	.word	0x00000000
        /*0228*/ 	.short	0x0101
        /*022a*/ 	.byte	0x3f
	.zero		1


	//   ....[22]....
        /*022c*/ 	.word	0x00002b60
        /*0230*/ 	.word	0x00000003
        /*0234*/ 	.word	0x00000000
        /*0238*/ 	.short	0x0101
        /*023a*/ 	.byte	0x29
	.zero		1


	//   ....[23]....
        /*023c*/ 	.word	0x00002c60
        /*0240*/ 	.word	0x00000003
        /*0244*/ 	.word	0x00000000
        /*0248*/ 	.short	0x0101
        /*024a*/ 	.byte	0x3f
	.zero		1


	//   ....[24]....
        /*024c*/ 	.word	0x00002ce0
        /*0250*/ 	.word	0x000000ff
        /*0254*/ 	.word	0x00000008
        /*0258*/ 	.short	0x010a
        /*025a*/ 	.byte	0x2b
	.zero		1


	//   ....[25]....
        /*025c*/ 	.word	0x00006e40
        /*0260*/ 	.word	0x00000000
        /*0264*/ 	.word	0x00000000
        /*0268*/ 	.short	0x0101
        /*026a*/ 	.byte	0x29
	.zero		1


	//   ....[26]....
        /*026c*/ 	.word	0x00007780
        /*0270*/ 	.word	0x0000000d
        /*0274*/ 	.word	0x00000028
        /*0278*/ 	.short	0x010a
        /*027a*/ 	.byte	0x3f
	.zero		1


	//   ....[27]....
        /*027c*/ 	.word	0x00007d80
        /*0280*/ 	.word	0x00000006
        /*0284*/ 	.word	0x00000088
        /*0288*/ 	.short	0x0101
        /*028a*/ 	.byte	0x3f
	.zero		1


	//   ....[28]....
        /*028c*/ 	.word	0x000084b0
        /*0290*/ 	.word	0x00000007
        /*0294*/ 	.word	0x00000000
        /*0298*/ 	.short	0x010a
        /*029a*/ 	.byte	0x3f
	.zero		1


	//   ....[29]....
        /*029c*/ 	.word	0x00008530
        /*02a0*/ 	.word	0x00000006
        /*02a4*/ 	.word	0x00000000
        /*02a8*/ 	.short	0x010a
        /*02aa*/ 	.byte	0x3f
	.zero		1


	//   ....[30]....
        /*02ac*/ 	.word	0x000085c0
        /*02b0*/ 	.word	0x00000007
        /*02b4*/ 	.word	0x00000000
        /*02b8*/ 	.short	0x010a
        /*02ba*/ 	.byte	0x3f
	.zero		1


	//   ....[31]....
        /*02bc*/ 	.word	0x00008650
        /*02c0*/ 	.word	0x00000006
        /*02c4*/ 	.word	0x00000000
        /*02c8*/ 	.short	0x010a
        /*02ca*/ 	.byte	0x3f
	.zero		1


	//   ....[32]....
        /*02cc*/ 	.word	0x000086e0
        /*02d0*/ 	.word	0x00000005
        /*02d4*/ 	.word	0x00000000
        /*02d8*/ 	.short	0x010a
        /*02da*/ 	.byte	0x3f
	.zero		1


	//   ....[33]....
        /*02dc*/ 	.word	0x00008750
        /*02e0*/ 	.word	0x00000003
        /*02e4*/ 	.word	0xfffffff8
        /*02e8*/ 	.short	0x010a
        /*02ea*/ 	.byte	0x3f
	.zero		1


	//   ....[34]....
        /*02ec*/ 	.word	0x000087a0
        /*02f0*/ 	.word	0x00000003
        /*02f4*/ 	.word	0x00000000
        /*02f8*/ 	.short	0x010a
        /*02fa*/ 	.byte	0x3f
	.zero		1


	//   ....[35]....
        /*02fc*/ 	.word	0x00008800
        /*0300*/ 	.word	0x00000005
        /*0304*/ 	.word	0x00000000
        /*0308*/ 	.short	0x010a
        /*030a*/ 	.byte	0x3f
	.zero		1


	//   ....[36]....
        /*030c*/ 	.word	0x00008860
        /*0310*/ 	.word	0x00000003
        /*0314*/ 	.word	0x00000008
        /*0318*/ 	.short	0x010a
        /*031a*/ 	.byte	0x3f
	.zero		1


	//   ....[37]....
        /*031c*/ 	.word	0x00008930
        /*0320*/ 	.word	0x0000000d
        /*0324*/ 	.word	0x00000028
        /*0328*/ 	.short	0x010a
        /*032a*/ 	.byte	0x3f
	.zero		1


	//   ....[38]....
        /*032c*/ 	.word	0x00008a00
        /*0330*/ 	.word	0x00000007
        /*0334*/ 	.word	0x00000000
        /*0338*/ 	.short	0x010a
        /*033a*/ 	.byte	0x3f
	.zero		1


	//   ....[39]....
        /*033c*/ 	.word	0x00008a50
        /*0340*/ 	.word	0x00000006
        /*0344*/ 	.word	0x00000000
        /*0348*/ 	.short	0x010a
        /*034a*/ 	.byte	0x3f
	.zero		1


	//   ....[40]....
        /*034c*/ 	.word	0x00008aa0
        /*0350*/ 	.word	0x00000007
        /*0354*/ 	.word	0x00000000
        /*0358*/ 	.short	0x010a
        /*035a*/ 	.byte	0x3f
	.zero		1


	//   ....[41]....
        /*035c*/ 	.word	0x00008af0
        /*0360*/ 	.word	0x00000006
        /*0364*/ 	.word	0x00000000
        /*0368*/ 	.short	0x010a
        /*036a*/ 	.byte	0x3f
	.zero		1


	//----- nvinfo : EIATTR_NUM_MBARRIERS
	.align		4
.L_37:
        /*036c*/ 	.byte	0x03, 0x38
        /*036e*/ 	.short	0x0010


	//----- nvinfo : EIATTR_EXIT_INSTR_OFFSETS
	.align		4
        /*0370*/ 	.byte	0x04, 0x1c
        /*0372*/ 	.short	(.L_39 - .L_38)


	//   ....[0]....
.L_38:
        /*0374*/ 	.word	0x00001410


	//   ....[1]....
        /*0378*/ 	.word	0x00001470


	//   ....[2]....
        /*037c*/ 	.word	0x00007460


	//   ....[3]....
        /*0380*/ 	.word	0x00007490


	//   ....[4]....
        /*0384*/ 	.word	0x00008730


	//----- nvinfo : EIATTR_MAX_THREADS
	.align		4
.L_39:
        /*0388*/ 	.byte	0x04, 0x05
        /*038a*/ 	.short	(.L_41 - .L_40)
.L_40:
        /*038c*/ 	.word	0x00000180
        /*0390*/ 	.word	0x00000001
        /*0394*/ 	.word	0x00000001


	//----- nvinfo : EIATTR_CRS_STACK_SIZE
	.align		4
.L_41:
        /*0398*/ 	.byte	0x04, 0x1e
        /*039a*/ 	.short	(.L_43 - .L_42)
.L_42:
        /*039c*/ 	.word	0x00000000


	//----- nvinfo : EIATTR_CBANK_PARAM_SIZE
	.align		4
.L_43:
        /*03a0*/ 	.byte	0x03, 0x19
        /*03a2*/ 	.short	0x0470


	//----- nvinfo : EIATTR_PARAM_CBANK
	.align		4
        /*03a4*/ 	.byte	0x04, 0x0a
        /*03a6*/ 	.short	(.L_45 - .L_44)
	.align		4
.L_44:
        /*03a8*/ 	.word	index@(.nv.constant0._ZN7cutlass13device_kernelINS_4gemm6kernel13GemmUniversalIN4cute5tupleIJiiiiEEENS1_10collective13CollectiveMmaINS1_34MainloopSm90TmaGmmaWarpSpecializedILi5ENS5_IJNS4_1CILi2EEENSA_ILi1EEESC_EEENS1_32KernelTmaWarpSpecializedPingpongEEENS5_IJNSA_ILi64EEENSA_ILi128EEESH_EEENS_10tfloat32_tENS5_IJlSC_lEEESJ_SK_NS4_8TiledMMAINS4_8MMA_AtomIJNS4_4SM904GMMA30MMA_64x128x8_F32TF32TF32_SS_TNILNSO_7ScaleInE1ELSQ_1EEEEEENS4_6LayoutINS5_IJSC_SC_SC_EEENS5_IJNSA_ILi0EEESV_SV_EEEEENS5_IJNS4_10UnderscoreESY_SY_EEEEENS4_13SM90_TMA_LOADENS4_14ComposedLayoutINS4_7SwizzleILi3ELi4ELi3EEENS4_18smem_ptr_flag_bitsILi32EEENST_INS5_IJNSA_ILi8EEENSA_ILi32EEEEEENS5_IJS18_SC_EEEEEEEvNS4_8identityENS4_23SM90_TMA_LOAD_MULTICASTES1C_vS1D_EENS_8epilogue10collective6detail29Sm90TmaWarpSpecializedAdapterINS1H_15DefaultEpilogueISJ_SK_SK_NS1G_6thread17LinearCombinationISJ_Li1EffLNS1L_9ScaleType4KindE0ELNS_15FloatRoundStyleE2ESJ_EENS1_15EpilogueDefaultEEEEEvvEEEEvNT_6ParamsE)
        /*03ac*/ 	.short	0x0210
        /*03ae*/ 	.short	0x0470


	//----- nvinfo : EIATTR_SW_WAR
	.align		4
.L_45:
        /*03b0*/ 	.byte	0x04, 0x36
        /*03b2*/ 	.short	(.L_47 - .L_46)
.L_46:
        /*03b4*/ 	.word	0x00000008
.L_47:


//--------------------- .nv.callgraph             --------------------------
	.section	.nv.callgraph,"",@"SHT_CUDA_CALLGRAPH"
	.align	4
	.sectionentsize	8
	.align		4
        /*0000*/ 	.word	0x00000000
	.align		4
        /*0004*/ 	.word	0xffffffff
	.align		4
        /*0008*/ 	.word	index@(_ZN7cutlass13device_kernelINS_4gemm6kernel13GemmUniversalIN4cute5tupleIJiiiiEEENS1_10collective13CollectiveMmaINS1_34MainloopSm90TmaGmmaWarpSpecializedILi5ENS5_IJNS4_1CILi2EEENSA_ILi1EEESC_EEENS1_32KernelTmaWarpSpecializedPingpongEEENS5_IJNSA_ILi64EEENSA_ILi128EEESH_EEENS_10tfloat32_tENS5_IJlSC_lEEESJ_SK_NS4_8TiledMMAINS4_8MMA_AtomIJNS4_4SM904GMMA30MMA_64x128x8_F32TF32TF32_SS_TNILNSO_7ScaleInE1ELSQ_1EEEEEENS4_6LayoutINS5_IJSC_SC_SC_EEENS5_IJNSA_ILi0EEESV_SV_EEEEENS5_IJNS4_10UnderscoreESY_SY_EEEEENS4_13SM90_TMA_LOADENS4_14ComposedLayoutINS4_7SwizzleILi3ELi4ELi3EEENS4_18smem_ptr_flag_bitsILi32EEENST_INS5_IJNSA_ILi8EEENSA_ILi32EEEEEENS5_IJS18_SC_EEEEEEEvNS4_8identityENS4_23SM90_TMA_LOAD_MULTICASTES1C_vS1D_EENS_8epilogue10collective6detail29Sm90TmaWarpSpecializedAdapterINS1H_15DefaultEpilogueISJ_SK_SK_NS1G_6thread17LinearCombinationISJ_Li1EffLNS1L_9ScaleType4KindE0ELNS_15FloatRoundStyleE2ESJ_EENS1_15EpilogueDefaultEEEEEvvEEEEvNT_6ParamsE)
	.align		4
        /*000c*/ 	.word	index@(__assertfail)
	.align		4
        /*0010*/ 	.word	0x00000000
	.align		4
        /*0014*/ 	.word	0xfffffffe
	.align		4
        /*0018*/ 	.word	0x00000000
	.align		4
        /*001c*/ 	.word	0xfffffffd
	.align		4
        /*0020*/ 	.word	0x00000000
	.align		4
        /*0024*/ 	.word	0xfffffffc


//--------------------- .nv.constant4             --------------------------
	.section	.nv.constant4,"a",@progbits
	.align	8
	.align		8
.nv.constant4:
        /*0000*/ 	.dword	__assertfail
	.align		8
        /*0008*/ 	.dword	__unnamed_1
	.align		8
        /*0010*/ 	.dword	_ZN39_INTERNAL_b3bb6f22_4_k_cu_31b73eca_71024cuda3std3__45__cpo5beginE
	.align		8
        /*0018*/ 	.dword	_ZN39_INTERNAL_b3bb6f22_4_k_cu_31b73eca_71024cuda3std3__45__cpo3endE
	.align		8
        /*0020*/ 	.dword	_ZN39_INTERNAL_b3bb6f22_4_k_cu_31b73eca_71024cuda3std3__45__cpo6cbeginE
	.align		8
        /*0028*/ 	.dword	_ZN39_INTERNAL_b3bb6f22_4_k_cu_31b73eca_71024cuda3std3__45__cpo4cendE
	.align		8
        /*0030*/ 	.dword	_ZN39_INTERNAL_b3bb6f22_4_k_cu_31b73eca_71024cuda3std3__441_GLOBAL__N__b3bb6f22_4_k_cu_31b73eca_71026ignoreE
	.align		8
        /*0038*/ 	.dword	_ZN39_INTERNAL_b3bb6f22_4_k_cu_31b73eca_71024cuda3std3__419piecewise_constructE
	.align		8
        /*0040*/ 	.dword	_ZN39_INTERNAL_b3bb6f22_4_k_cu_31b73eca_71024cuda3std3__48in_placeE
	.align		8
        /*0048*/ 	.dword	_ZN39_INTERNAL_b3bb6f22_4_k_cu_31b73eca_71024cuda3std6ranges3__45__cpo4swapE
	.align		8
        /*0050*/ 	.dword	_ZN39_INTERNAL_b3bb6f22_4_k_cu_31b73eca_71024cuda3std6ranges3__45__cpo9iter_moveE
	.align		8
        /*0058*/ 	.dword	_ZN39_INTERNAL_b3bb6f22_4_k_cu_31b73eca_71024cute7productE
	.align		8
        /*0060*/ 	.dword	_ZN39_INTERNAL_b3bb6f22_4_k_cu_31b73eca_71024cute1_E
	.align		8
        /*0068*/ 	.dword	$str$22
	.align		8
        /*0070*/ 	.dword	$str$23


//--------------------- .text._ZN7cutlass13device_kernelINS_4gemm6kernel13GemmUniversalIN4cute5tupleIJiiiiEEENS1_10collective13CollectiveMmaINS1_34MainloopSm90TmaGmmaWarpSpecializedILi5ENS5_IJNS4_1CILi2EEENSA_ILi1EEESC_EEENS1_32KernelTmaWarpSpecializedPingpongEEENS5_IJNSA_ILi64EEENSA_ILi128EEESH_EEENS_10tfloat32_tENS5_IJlSC_lEEESJ_SK_NS4_8TiledMMAINS4_8MMA_AtomIJNS4_4SM904GMMA30MMA_64x128x8_F32TF32TF32_SS_TNILNSO_7ScaleInE1ELSQ_1EEEEEENS4_6LayoutINS5_IJSC_SC_SC_EEENS5_IJNSA_ILi0EEESV_SV_EEEEENS5_IJNS4_10UnderscoreESY_SY_EEEEENS4_13SM90_TMA_LOADENS4_14ComposedLayoutINS4_7SwizzleILi3ELi4ELi3EEENS4_18smem_ptr_flag_bitsILi32EEENST_INS5_IJNSA_ILi8EEENSA_ILi32EEEEEENS5_IJS18_SC_EEEEEEEvNS4_8identityENS4_23SM90_TMA_LOAD_MULTICASTES1C_vS1D_EENS_8epilogue10collective6detail29Sm90TmaWarpSpecializedAdapterINS1H_15DefaultEpilogueISJ_SK_SK_NS1G_6thread17LinearCombinationISJ_Li1EffLNS1L_9ScaleType4KindE0ELNS_15FloatRoundStyleE2ESJ_EENS1_15EpilogueDefaultEEEEEvvEEEEvNT_6ParamsE --------------------------
	.section	.text._ZN7cutlass13device_kernelINS_4gemm6kernel13GemmUniversalIN4cute5tupleIJiiiiEEENS1_10collective13CollectiveMmaINS1_34MainloopSm90TmaGmmaWarpSpecializedILi5ENS5_IJNS4_1CILi2EEENSA_ILi1EEESC_EEENS1_32KernelTmaWarpSpecializedPingpongEEENS5_IJNSA_ILi64EEENSA_ILi128EEESH_EEENS_10tfloat32_tENS5_IJlSC_lEEESJ_SK_NS4_8TiledMMAINS4_8MMA_AtomIJNS4_4SM904GMMA30MMA_64x128x8_F32TF32TF32_SS_TNILNSO_7ScaleInE1ELSQ_1EEEEEENS4_6LayoutINS5_IJSC_SC_SC_EEENS5_IJNSA_ILi0EEESV_SV_EEEEENS5_IJNS4_10UnderscoreESY_SY_EEEEENS4_13SM90_TMA_LOADENS4_14ComposedLayoutINS4_7SwizzleILi3ELi4ELi3EEENS4_18smem_ptr_flag_bitsILi32EEENST_INS5_IJNSA_ILi8EEENSA_ILi32EEEEEENS5_IJS18_SC_EEEEEEEvNS4_8identityENS4_23SM90_TMA_LOAD_MULTICASTES1C_vS1D_EENS_8epilogue10collective6detail29Sm90TmaWarpSpecializedAdapterINS1H_15DefaultEpilogueISJ_SK_SK_NS1G_6thread17LinearCombinationISJ_Li1EffLNS1L_9ScaleType4KindE0ELNS_15FloatRoundStyleE2ESJ_EENS1_15EpilogueDefaultEEEEEvvEEEEvNT_6ParamsE,"ax",@progbits
	.align	128
.text._ZN7cutlass13device_kernelINS_4gemm6kernel13GemmUniversalIN4cute5tupleIJiiiiEEENS1_10collective13CollectiveMmaINS1_34MainloopSm90TmaGmmaWarpSpecializedILi5ENS5_IJNS4_1CILi2EEENSA_ILi1EEESC_EEENS1_32KernelTmaWarpSpecializedPingpongEEENS5_IJNSA_ILi64EEENSA_ILi128EEESH_EEENS_10tfloat32_tENS5_IJlSC_lEEESJ_SK_NS4_8TiledMMAINS4_8MMA_AtomIJNS4_4SM904GMMA30MMA_64x128x8_F32TF32TF32_SS_TNILNSO_7ScaleInE1ELSQ_1EEEEEENS4_6LayoutINS5_IJSC_SC_SC_EEENS5_IJNSA_ILi0EEESV_SV_EEEEENS5_IJNS4_10UnderscoreESY_SY_EEEEENS4_13SM90_TMA_LOADENS4_14ComposedLayoutINS4_7SwizzleILi3ELi4ELi3EEENS4_18smem_ptr_flag_bitsILi32EEENST_INS5_IJNSA_ILi8EEENSA_ILi32EEEEEENS5_IJS18_SC_EEEEEEEvNS4_8identityENS4_23SM90_TMA_LOAD_MULTICASTES1C_vS1D_EENS_8epilogue10collective6detail29Sm90TmaWarpSpecializedAdapterINS1H_15DefaultEpilogueISJ_SK_SK_NS1G_6thread17LinearCombinationISJ_Li1EffLNS1L_9ScaleType4KindE0ELNS_15FloatRoundStyleE2ESJ_EENS1_15EpilogueDefaultEEEEEvvEEEEvNT_6ParamsE:
        .type           _ZN7cutlass13device_kernelINS_4gemm6kernel13GemmUniversalIN4cute5tupleIJiiiiEEENS1_10collective13CollectiveMmaINS1_34MainloopSm90TmaGmmaWarpSpecializedILi5ENS5_IJNS4_1CILi2EEENSA_ILi1EEESC_EEENS1_32KernelTmaWarpSpecializedPingpongEEENS5_IJNSA_ILi64EEENSA_ILi128EEESH_EEENS_10tfloat32_tENS5_IJlSC_lEEESJ_SK_NS4_8TiledMMAINS4_8MMA_AtomIJNS4_4SM904GMMA30MMA_64x128x8_F32TF32TF32_SS_TNILNSO_7ScaleInE1ELSQ_1EEEEEENS4_6LayoutINS5_IJSC_SC_SC_EEENS5_IJNSA_ILi0EEESV_SV_EEEEENS5_IJNS4_10UnderscoreESY_SY_EEEEENS4_13SM90_TMA_LOADENS4_14ComposedLayoutINS4_7SwizzleILi3ELi4ELi3EEENS4_18smem_ptr_flag_bitsILi32EEENST_INS5_IJNSA_ILi8EEENSA_ILi32EEEEEENS5_IJS18_SC_EEEEEEEvNS4_8identityENS4_23SM90_TMA_LOAD_MULTICASTES1C_vS1D_EENS_8epilogue10collective6detail29Sm90TmaWarpSpecializedAdapterINS1H_15DefaultEpilogueISJ_SK_SK_NS1G_6thread17LinearCombinationISJ_Li1EffLNS1L_9ScaleType4KindE0ELNS_15FloatRoundStyleE2ESJ_EENS1_15EpilogueDefaultEEEEEvvEEEEvNT_6ParamsE,@function
        .size           _ZN7cutlass13device_kernelINS_4gemm6kernel13GemmUniversalIN4cute5tupleIJiiiiEEENS1_10collective13CollectiveMmaINS1_34MainloopSm90TmaGmmaWarpSpecializedILi5ENS5_IJNS4_1CILi2EEENSA_ILi1EEESC_EEENS1_32KernelTmaWarpSpecializedPingpongEEENS5_IJNSA_ILi64EEENSA_ILi128EEESH_EEENS_10tfloat32_tENS5_IJlSC_lEEESJ_SK_NS4_8TiledMMAINS4_8MMA_AtomIJNS4_4SM904GMMA30MMA_64x128x8_F32TF32TF32_SS_TNILNSO_7ScaleInE1ELSQ_1EEEEEENS4_6LayoutINS5_IJSC_SC_SC_EEENS5_IJNSA_ILi0EEESV_SV_EEEEENS5_IJNS4_10UnderscoreESY_SY_EEEEENS4_13SM90_TMA_LOADENS4_14ComposedLayoutINS4_7SwizzleILi3ELi4ELi3EEENS4_18smem_ptr_flag_bitsILi32EEENST_INS5_IJNSA_ILi8EEENSA_ILi32EEEEEENS5_IJS18_SC_EEEEEEEvNS4_8identityENS4_23SM90_TMA_LOAD_MULTICASTES1C_vS1D_EENS_8epilogue10collective6detail29Sm90TmaWarpSpecializedAdapterINS1H_15DefaultEpilogueISJ_SK_SK_NS1G_6thread17LinearCombinationISJ_Li1EffLNS1L_9ScaleType4KindE0ELNS_15FloatRoundStyleE2ESJ_EENS1_15EpilogueDefaultEEEEEvvEEEEvNT_6ParamsE,(.L_x_203 - _ZN7cutlass13device_kernelINS_4gemm6kernel13GemmUniversalIN4cute5tupleIJiiiiEEENS1_10collective13CollectiveMmaINS1_34MainloopSm90TmaGmmaWarpSpecializedILi5ENS5_IJNS4_1CILi2EEENSA_ILi1EEESC_EEENS1_32KernelTmaWarpSpecializedPingpongEEENS5_IJNSA_ILi64EEENSA_ILi128EEESH_EEENS_10tfloat32_tENS5_IJlSC_lEEESJ_SK_NS4_8TiledMMAINS4_8MMA_AtomIJNS4_4SM904GMMA30MMA_64x128x8_F32TF32TF32_SS_TNILNSO_7ScaleInE1ELSQ_1EEEEEENS4_6LayoutINS5_IJSC_SC_SC_EEENS5_IJNSA_ILi0EEESV_SV_EEEEENS5_IJNS4_10UnderscoreESY_SY_EEEEENS4_13SM90_TMA_LOADENS4_14ComposedLayoutINS4_7SwizzleILi3ELi4ELi3EEENS4_18smem_ptr_flag_bitsILi32EEENST_INS5_IJNSA_ILi8EEENSA_ILi32EEEEEENS5_IJS18_SC_EEEEEEEvNS4_8identityENS4_23SM90_TMA_LOAD_MULTICASTES1C_vS1D_EENS_8epilogue10collective6detail29Sm90TmaWarpSpecializedAdapterINS1H_15DefaultEpilogueISJ_SK_SK_NS1G_6thread17LinearCombinationISJ_Li1EffLNS1L_9ScaleType4KindE0ELNS_15FloatRoundStyleE2ESJ_EENS1_15EpilogueDefaultEEEEEvvEEEEvNT_6ParamsE)
        .other          _ZN7cutlass13device_kernelINS_4gemm6kernel13GemmUniversalIN4cute5tupleIJiiiiEEENS1_10collective13CollectiveMmaINS1_34MainloopSm90TmaGmmaWarpSpecializedILi5ENS5_IJNS4_1CILi2EEENSA_ILi1EEESC_EEENS1_32KernelTmaWarpSpecializedPingpongEEENS5_IJNSA_ILi64EEENSA_ILi128EEESH_EEENS_10tfloat32_tENS5_IJlSC_lEEESJ_SK_NS4_8TiledMMAINS4_8MMA_AtomIJNS4_4SM904GMMA30MMA_64x128x8_F32TF32TF32_SS_TNILNSO_7ScaleInE1ELSQ_1EEEEEENS4_6LayoutINS5_IJSC_SC_SC_EEENS5_IJNSA_ILi0EEESV_SV_EEEEENS5_IJNS4_10UnderscoreESY_SY_EEEEENS4_13SM90_TMA_LOADENS4_14ComposedLayoutINS4_7SwizzleILi3ELi4ELi3EEENS4_18smem_ptr_flag_bitsILi32EEENST_INS5_IJNSA_ILi8EEENSA_ILi32EEEEEENS5_IJS18_SC_EEEEEEEvNS4_8identityENS4_23SM90_TMA_LOAD_MULTICASTES1C_vS1D_EENS_8epilogue10collective6detail29Sm90TmaWarpSpecializedAdapterINS1H_15DefaultEpilogueISJ_SK_SK_NS1G_6thread17LinearCombinationISJ_Li1EffLNS1L_9ScaleType4KindE0ELNS_15FloatRoundStyleE2ESJ_EENS1_15EpilogueDefaultEEEEEvvEEEEvNT_6ParamsE,@"STO_CUDA_ENTRY STV_DEFAULT"
_ZN7cutlass13device_kernelINS_4gemm6kernel13GemmUniversalIN4cute5tupleIJiiiiEEENS1_10collective13CollectiveMmaINS1_34MainloopSm90TmaGmmaWarpSpecializedILi5ENS5_IJNS4_1CILi2EEENSA_ILi1EEESC_EEENS1_32KernelTmaWarpSpecializedPingpongEEENS5_IJNSA_ILi64EEENSA_ILi128EEESH_EEENS_10tfloat32_tENS5_IJlSC_lEEESJ_SK_NS4_8TiledMMAINS4_8MMA_AtomIJNS4_4SM904GMMA30MMA_64x128x8_F32TF32TF32_SS_TNILNSO_7ScaleInE1ELSQ_1EEEEEENS4_6LayoutINS5_IJSC_SC_SC_EEENS5_IJNSA_ILi0EEESV_SV_EEEEENS5_IJNS4_10UnderscoreESY_SY_EEEEENS4_13SM90_TMA_LOADENS4_14ComposedLayoutINS4_7SwizzleILi3ELi4ELi3EEENS4_18smem_ptr_flag_bitsILi32EEENST_INS5_IJNSA_ILi8EEENSA_ILi32EEEEEENS5_IJS18_SC_EEEEEEEvNS4_8identityENS4_23SM90_TMA_LOAD_MULTICASTES1C_vS1D_EENS_8epilogue10collective6detail29Sm90TmaWarpSpecializedAdapterINS1H_15DefaultEpilogueISJ_SK_SK_NS1G_6thread17LinearCombinationISJ_Li1EffLNS1L_9ScaleType4KindE0ELNS_15FloatRoundStyleE2ESJ_EENS1_15EpilogueDefaultEEEEEvvEEEEvNT_6ParamsE:
[----:B------:R-:W0:Y:S02]  /*0000*/  LDC R1, c[0x0][0x28] ;  /* 0x00000a00ff017b82 */ /* 0x000e240000000800 */
[----:B0-----:R-:W-:Y:S01]  /*0010*/  VIADD R1, R1, 0xfffffff8 ;  /* 0xfffffff801017836 */ /* 0x001fe20000000000 */
[----:B------:R-:W0:Y:S01]  /*0020*/  S2R R4, SR_TID.X ;  /* 0x0000000000047919 */ /* 0x000e220000002100 */
[----:B------:R-:W-:Y:S01]  /*0030*/  ELECT P0, URZ, PT ;  /* 0x00000000003f782f */ /* 0x000fe20003800000 */
[----:B------:R-:W-:Y:S01]  /*0040*/  BSSY B0, `(.L_x_0) ;  /* 0x000000f000007945 */ /* 0x000fe20003800000 */
[--C-:B0-----:R-:W-:Y:S02]  /*0050*/  SHF.R.U32.HI R0, RZ, 0x5, R4.reuse ;  /* 0x00000005ff007819 */ /* 0x101fe40000011604 */
[----:B------:R-:W-:-:S03]  /*0060*/  SHF.R.U32.HI R7, RZ, 0x7, R4 ;  /* 0x00000007ff077819 */ /* 0x000fc60000011604 */
[----:B------:R-:W0:Y:S04]  /*0070*/  SHFL.IDX PT, R2, R0, RZ, 0x1f ;  /* 0x00001fff00027589 */ /* 0x000e2800000e0000 */
[----:B------:R1:W2:Y:S01]  /*0080*/  SHFL.IDX PT, R10, R7, RZ, 0x1f ;  /* 0x00001fff070a7589 */ /* 0x0002a200000e0000 */
[----:B0-----:R-:W-:-:S13]  /*0090*/  ISETP.NE.OR P0, PT, R2, RZ, !P0 ;  /* 0x000000ff0200720c */ /* 0x001fda0004705670 */
[----:B-12---:R-:W-:Y:S05]  /*00a0*/  @P0 BRA `(.L_x_1) ;  /* 0x0000000000200947 */ /* 0x006fea0003800000 */
[----:B------:R-:W-:Y:S02]  /*00b0*/  ULDC.64 UR4, c[0x0][0x198] ;  /* 0x0000660000047ab9 */ /* 0x000fe40000000a00 */
[----:B------:R-:W-:Y:S02]  /*00c0*/  UIADD3 UR6, UP0, UR4, 0xf0, URZ ;  /* 0x000000f004067890 */ /* 0x000fe4000ff1e03f */
[----:B------:R-:W-:Y:S02]  /*00d0*/  UIADD3 UR4, UP1, UR4, 0x1f0, URZ ;  /* 0x000001f004047890 */ /* 0x000fe4000ff3e03f */
[----:B------:R-:W-:Y:S02]  /*00e0*/  UIADD3.X UR7, URZ, UR5, URZ, UP0, !UPT ;  /* 0x000000053f077290 */ /* 0x000fe400087fe43f */
[----:B------:R-:W-:-:S07]  /*00f0*/  UIADD3.X UR5, URZ, UR5, URZ, UP1, !UPT ;  /* 0x000000053f057290 */ /* 0x000fce0008ffe43f */
[----:B------:R0:W-:Y:S02]  /*0100*/  UTMACCTL.PF [UR6] ;  /* 0x00000000060079b9 */ /* 0x0001e40008040000 */
[----:B------:R0:W-:Y:S02]  /*0110*/  UTMACCTL.PF [UR4] ;  /* 0x00000000040079b9 */ /* 0x0001e40008040000 */
[----:B0-----:R-:W-:Y:S01]  /*0120*/  NOP ;  /* 0x0000000000007918 */ /* 0x001fe20000000000 */
.L_x_1:
[----:B------:R-:W-:Y:S05]  /*0130*/  BSYNC B0 ;  /* 0x0000000000007941 */ /* 0x000fea0003800000 */
.L_x_0:
[----:B------:R-:W0:Y:S02]  /*0140*/  SHFL.IDX PT, R9, R0, RZ, 0x1f ;  /* 0x00001fff00097589 */ /* 0x000e2400000e0000 */
[----:B0-----:R-:W-:-:S13]  /*0150*/  ISETP.NE.AND P0, PT, R9, RZ, PT ;  /* 0x000000ff0900720c */ /* 0x001fda0003f05270 */
[----:B------:R-:W-:Y:S05]  /*0160*/  @P0 BRA `(.L_x_2) ;  /* 0x0000000000600947 */ /* 0x000fea0003800000 */
[----:B------:R-:W0:Y:S01]  /*0170*/  S2UR UR8, SR_CgaCtaId ;  /* 0x00000000000879c3 */ /* 0x000e220000008800 */
[----:B------:R-:W-:Y:S01]  /*0180*/  UMOV UR4, 0x400 ;  /* 0x0000040000047882 */ /* 0x000fe20000000000 */
[----:B------:R-:W-:Y:S01]  /*0190*/  UMOV UR5, 0x1 ;  /* 0x0000000100057882 */ /* 0x000fe20000000000 */
[----:B------:R-:W-:Y:S01]  /*01a0*/  UMOV UR6, 0x2 ;  /* 0x0000000200067882 */ /* 0x000fe20000000000 */
[----:B------:R-:W-:Y:S01]  /*01b0*/  ELECT P0, URZ, PT ;  /* 0x00000000003f782f */ /* 0x000fe20003800000 */
[----:B------:R-:W-:-:S04]  /*01c0*/  UIADD3 UR6, -UR6, 0x100000, URZ ;  /* 0x0010000006067890 */ /* 0x000fc8000fffe13f */
[----:B------:R-:W-:Y:S02]  /*01d0*/  USHF.L.U32 UR7, UR6, 0xb, URZ ;  /* 0x0000000b06077899 */ /* 0x000fe4000800063f */
[----:B------:R-:W-:Y:S02]  /*01e0*/  USHF.L.U32 UR6, UR6, 0x1, URZ ;  /* 0x0000000106067899 */ /* 0x000fe4000800063f */
[----:B0-----:R-:W-:Y:S02]  /*01f0*/  ULEA UR8, UR8, UR4, 0x18 ;  /* 0x0000000408087291 */ /* 0x001fe4000f8ec03f */
[----:B------:R-:W-:-:S04]  /*0200*/  UIADD3 UR4, -UR5, 0x100000, URZ ;  /* 0x0010000005047890 */ /* 0x000fc8000fffe13f */
[----:B------:R-:W-:Y:S02]  /*0210*/  USHF.L.U32 UR5, UR4, 0xb, URZ ;  /* 0x0000000b04057899 */ /* 0x000fe4000800063f */
[----:B------:R-:W-:Y:S01]  /*0220*/  USHF.L.U32 UR4, UR4, 0x1, URZ ;  /* 0x0000000104047899 */ /* 0x000fe2000800063f */
[----:B------:R-:W0:Y:S11]  /*0230*/  FENCE.VIEW.ASYNC.S ;  /* 0x00000000000073c6 */ /* 0x000e360000000000 */
[----:B0-----:R0:W1:Y:S01]  /*0240*/  SYNCS.EXCH.64 URZ, [UR8], UR4 ;  /* 0x00000004083f75b2 */ /* 0x0010620008000100 */
[----:B------:R0:W2:Y:S01]  /*0250*/  SYNCS.EXCH.64 URZ, [UR8+0x28], UR6 ;  /* 0x00002806083f75b2 */ /* 0x0000a20008000100 */
[----:B------:R0:W3:Y:S01]  /*0260*/  SYNCS.EXCH.64 URZ, [UR8+0x8], UR4 ;  /* 0x00000804083f75b2 */ /* 0x0000e20008000100 */
[----:B------:R0:W4:Y:S01]  /*0270*/  SYNCS.EXCH.64 URZ, [UR8+0x30], UR6 ;  /* 0x00003006083f75b2 */ /* 0x0001220008000100 */
[----:B------:R0:W0:Y:S01]  /*0280*/  SYNCS.EXCH.64 URZ, [UR8+0x10], UR4 ;  /* 0x00001004083f75b2 */ /* 0x0000220008000100 */
[----:B------:R0:W0:Y:S01]  /*0290*/  SYNCS.EXCH.64 URZ, [UR8+0x38], UR6 ;  /* 0x00003806083f75b2 */ /* 0x0000220008000100 */
[----:B------:R0:W0:Y:S01]  /*02a0*/  SYNCS.EXCH.64 URZ, [UR8+0x18], UR4 ;  /* 0x00001804083f75b2 */ /* 0x0000220008000100 */
[----:B------:R0:W0:Y:S01]  /*02b0*/  SYNCS.EXCH.64 URZ, [UR8+0x40], UR6 ;  /* 0x00004006083f75b2 */ /* 0x0000220008000100 */
[----:B------:R0:W0:Y:S01]  /*02c0*/  SYNCS.EXCH.64 URZ, [UR8+0x20], UR4 ;  /* 0x00002004083f75b2 */ /* 0x0000220008000100 */
[----:B------:R0:W0:Y:S01]  /*02d0*/  SYNCS.EXCH.64 URZ, [UR8+0x48], UR6 ;  /* 0x00004806083f75b2 */ /* 0x0000220008000100 */
[----:B------:R-:W-:Y:S01]  /*02e0*/  NOP ;  /* 0x0000000000007918 */ /* 0x000fe20000000000 */
.L_x_2:
[----:B------:R-:W5:Y:S01]  /*02f0*/  SHFL.IDX PT, R12, R0, RZ, 0x1f ;  /* 0x00001fff000c7589 */ /* 0x000f6200000e0000 */
[----:B------:R-:W1:Y:S01]  /*0300*/  S2UR UR12, SR_CTAID.X ;  /* 0x00000000000c79c3 */ /* 0x000e620000002500 */
[----:B------:R-:W-:Y:S02]  /*0310*/  SHF.R.S32.HI R3, RZ, 0x1f, R4 ;  /* 0x0000001fff037819 */ /* 0x000fe40000011404 */
[----:B------:R-:W-:Y:S01]  /*0320*/  ELECT P0, URZ, PT ;  /* 0x00000000003f782f */ /* 0x000fe20003800000 */
[----:B------:R-:W2:Y:S01]  /*0330*/  SHFL.IDX PT, R11, R0, RZ, 0x1f ;  /* 0x00001fff000b7589 */ /* 0x000ea200000e0000 */
[----:B0-----:R-:W-:Y:S01]  /*0340*/  ULDC UR4, c[0x0][0x150] ;  /* 0x0000540000047ab9 */ /* 0x001fe20000000800 */
[----:B------:R-:W-:Y:S02]  /*0350*/  LEA.HI R3, R3, R4, RZ, 0x7 ;  /* 0x0000000403037211 */ /* 0x000fe400078f38ff */
[----:B------:R-:W-:Y:S01]  /*0360*/  ELECT P1, URZ, PT ;  /* 0x00000000003f782f */ /* 0x000fe20003820000 */
[----:B------:R-:W0:Y:S01]  /*0370*/  S2R R6, SR_CTAID.Y ;  /* 0x0000000000067919 */ /* 0x000e220000002600 */
[----:B------:R-:W3:Y:S01]  /*0380*/  LDC R14, c[0x0][0x144] ;  /* 0x00005100ff0e7b82 */ /* 0x000ee20000000800 */
[----:B------:R-:W-:Y:S01]  /*0390*/  LOP3.LUT R3, R3, 0xffffff80, RZ, 0xc0, !PT ;  /* 0xffffff8003037812 */ /* 0x000fe200078ec0ff */
[----:B------:R-:W-:Y:S01]  /*03a0*/  UMOV UR11, 0x80 ;  /* 0x00000080000b7882 */ /* 0x000fe20000000000 */
[----:B------:R-:W4:Y:S01]  /*03b0*/  SHFL.IDX PT, R16, R7, RZ, 0x1f ;  /* 0x00001fff07107589 */ /* 0x000f2200000e0000 */
[----:B------:R-:W-:Y:S01]  /*03c0*/  NOP ;  /* 0x0000000000007918 */ /* 0x000fe20000000000 */
[----:B------:R-:W-:Y:S01]  /*03d0*/  NOP ;  /* 0x0000000000007918 */ /* 0x000fe20000000000 */
[----:B------:R-:W-:Y:S01]  /*03e0*/  IMAD.IADD R5, R4, 0x1, -R3 ;  /* 0x0000000104057824 */ /* 0x000fe200078e0a03 */
[C---:B------:R-:W-:Y:S01]  /*03f0*/  ISETP.NE.AND P4, PT, R10.reuse, RZ, PT ;  /* 0x000000ff0a00720c */ /* 0x040fe20003f85270 */
[----:B------:R-:W4:Y:S01]  /*0400*/  LDC R15, c[0x0][0x140] ;  /* 0x00005000ff0f7b82 */ /* 0x000f220000000800 */
[----:B------:R-:W-:-:S02]  /*0410*/  VIADD R36, R10, 0xffffffff ;  /* 0xffffffff0a247836 */ /* 0x000fc40000000000 */
[----:B------:R-:W-:Y:S01]  /*0420*/  SHF.R.S32.HI R8, RZ, 0x1f, R5 ;  /* 0x0000001fff087819 */ /* 0x000fe20000011405 */
[----:B------:R-:W-:Y:S02]  /*0430*/  IMAD.MOV.U32 R89, RZ, RZ, 0x1 ;  /* 0x00000001ff597424 */ /* 0x000fe400078e00ff */
[----:B------:R-:W-:Y:S02]  /*0440*/  ISETP.GE.U32.AND P6, PT, R36, 0x2, PT ;  /* 0x000000022400780c */ /* 0x000fe40003fc6070 */
[----:B-----5:R-:W-:Y:S01]  /*0450*/  ISETP.NE.OR P0, PT, R12, RZ, !P0 ;  /* 0x000000ff0c00720c */ /* 0x020fe20004705670 */
[----:B------:R-:W5:Y:S01]  /*0460*/  LDC R25, c[0x0][0x148] ;  /* 0x00005200ff197b82 */ /* 0x000f620000000800 */
[----:B-1----:R-:W-:Y:S02]  /*0470*/  I2FP.F32.U32 R12, UR12 ;  /* 0x0000000c000c7c45 */ /* 0x002fe40008201000 */
[----:B------:R-:W-:Y:S02]  /*0480*/  LEA.HI R3, R8, R5, RZ, 0x3 ;  /* 0x0000000508037211 */ /* 0x000fe400078f18ff */
[----:B--2---:R-:W-:Y:S01]  /*0490*/  ISETP.NE.OR P1, PT, R11, RZ, !P1 ;  /* 0x000000ff0b00720c */ /* 0x004fe20004f25670 */
[----:B------:R-:W-:Y:S01]  /*04a0*/  FMUL R13, R12, UR4 ;  /* 0x000000040c0d7c20 */ /* 0x000fe20008400000 */
[--C-:B------:R-:W-:Y:S01]  /*04b0*/  SHF.R.S32.HI R0, RZ, 0x3, R3.reuse ;  /* 0x00000003ff007819 */ /* 0x100fe20000011403 */
[----:B------:R-:W-:Y:S01]  /*04c0*/  ULDC UR4, c[0x0][0x154] ;  /* 0x0000550000047ab9 */ /* 0x000fe20000000800 */
[----:B------:R-:W-:-:S02]  /*04d0*/  SHF.R.S32.HI R3, RZ, 0x1f, R3 ;  /* 0x0000001fff037819 */ /* 0x000fc40000011403 */
[----:B------:R-:W-:Y:S01]  /*04e0*/  SHF.R.S32.HI R12, RZ, 0x1f, R9 ;  /* 0x0000001fff0c7819 */ /* 0x000fe20000011409 */
[----:B------:R-:W1:Y:S01]  /*04f0*/  F2I.U32.TRUNC.NTZ R13, R13 ;  /* 0x0000000d000d7305 */ /* 0x000e62000020f000 */
[----:B------:R-:W-:Y:S01]  /*0500*/  LEA.HI R11, R3, R0, RZ, 0x2 ;  /* 0x00000000030b7211 */ /* 0x000fe200078f10ff */
[----:B------:R-:W-:Y:S01]  /*0510*/  VOTEU.ALL UP1, P0 ;  /* 0x00000000003f7886 */ /* 0x000fe20000020000 */
[----:B------:R-:W-:Y:S01]  /*0520*/  LEA.HI R12, R12, R9, RZ, 0x2 ;  /* 0x000000090c0c7211 */ /* 0x000fe200078f10ff */
[----:B------:R-:W-:Y:S01]  /*0530*/  VOTEU.ALL UP0, P0 ;  /* 0x00000000003f7886 */ /* 0x000fe20000000000 */
[----:B------:R-:W-:Y:S01]  /*0540*/  SHF.R.S32.HI R3, RZ, 0x1f, R2 ;  /* 0x0000001fff037819 */ /* 0x000fe20000011402 */
[----:B------:R-:W-:Y:S01]  /*0550*/  VOTEU.ALL UP2, P1 ;  /* 0x00000000003f7886 */ /* 0x000fe20000840000 */
[----:B------:R-:W-:Y:S01]  /*0560*/  LOP3.LUT R11, R11, 0xfffffffc, RZ, 0xc0, !PT ;  /* 0xfffffffc0b0b7812 */ /* 0x000fe200078ec0ff */
[----:B------:R-:W2:Y:S01]  /*0570*/  @!UP1 S2UR UR7, SR_CgaCtaId ;  /* 0x00000000000799c3 */ /* 0x000ea20000008800 */
[----:B------:R-:W-:Y:S01]  /*0580*/  LOP3.LUT R12, R12, 0x3ffffffc, RZ, 0xc0, !PT ;  /* 0x3ffffffc0c0c7812 */ /* 0x000fe200078ec0ff */
[----:B------:R-:W-:Y:S01]  /*0590*/  @!UP1 UMOV UR6, 0x400 ;  /* 0x0000040000069882 */ /* 0x000fe20000000000 */
[----:B------:R-:W-:Y:S01]  /*05a0*/  LEA.HI R3, R3, R2, RZ, 0x2 ;  /* 0x0000000203037211 */ /* 0x000fe200078f10ff */
[----:B------:R-:W-:Y:S01]  /*05b0*/  IMAD.IADD R11, R0, 0x1, -R11 ;  /* 0x00000001000b7824 */ /* 0x000fe200078e0a0b */
[----:B------:R-:W-:Y:S01]  /*05c0*/  @!UP2 UMOV UR9, 0x400 ;  /* 0x000004000009a882 */ /* 0x000fe20000000000 */
[----:B------:R-:W-:Y:S01]  /*05d0*/  IMAD.IADD R12, R9, 0x1, -R12 ;  /* 0x00000001090c7824 */ /* 0x000fe200078e0a0c */
[----:B------:R-:W-:Y:S01]  /*05e0*/  LOP3.LUT R3, R3, 0xfffffffc, RZ, 0xc0, !PT ;  /* 0xfffffffc03037812 */ /* 0x000fe200078ec0ff */
[----:B------:R-:W5:Y:S01]  /*05f0*/  @!UP2 S2UR UR10, SR_CgaCtaId ;  /* 0x00000000000aa9c3 */ /* 0x000f620000008800 */
[----:B-1----:R-:W-:Y:S01]  /*0600*/  IMAD.MOV R13, RZ, RZ, -R13 ;  /* 0x000000ffff0d7224 */ /* 0x002fe200078e0a0d */
[----:B------:R-:W-:Y:S01]  /*0610*/  VOTEU.ALL UP3, P1 ;  /* 0x00000000003f7886 */ /* 0x000fe20000860000 */
[----:B------:R-:W-:Y:S01]  /*0620*/  IMAD R11, R12, 0x4, R11 ;  /* 0x000000040c0b7824 */ /* 0x000fe200078e020b */
[----:B------:R-:W-:Y:S01]  /*0630*/  VOTEU.ALL UP4, P1 ;  /* 0x00000000003f7886 */ /* 0x000fe20000880000 */
[----:B------:R-:W-:Y:S01]  /*0640*/  IMAD.IADD R9, R2, 0x1, -R3 ;  /* 0x0000000102097824 */ /* 0x000fe200078e0a03 */
[----:B0-----:R-:W-:Y:S01]  /*0650*/  I2FP.F32.U32 R2, R6 ;  /* 0x0000000600027245 */ /* 0x001fe20000201000 */
[----:B---3--:R-:W-:Y:S01]  /*0660*/  IMAD R21, R14, R13, UR12 ;  /* 0x0000000c0e157e24 */ /* 0x008fe2000f8e020d */
[C---:B------:R-:W-:Y:S01]  /*0670*/  LEA.HI R0, R11.reuse, R11, RZ, 0x1 ;  /* 0x0000000b0b007211 */ /* 0x040fe200078f08ff */
[C---:B------:R-:W-:Y:S01]  /*0680*/  IMAD.SHL.U32 R88, R11.reuse, 0x4, RZ ;  /* 0x000000040b587824 */ /* 0x040fe200078e00ff */
[----:B------:R-:W-:Y:S01]  /*0690*/  VOTEU.ALL UP5, P1 ;  /* 0x00000000003f7886 */ /* 0x000fe200008a0000 */
[----:B------:R-:W-:Y:S01]  /*06a0*/  FMUL R2, R2, UR4 ;  /* 0x0000000402027c20 */ /* 0x000fe20008400000 */
[----:B------:R-:W-:Y:S01]  /*06b0*/  LOP3.LUT R0, R0, 0xfffffffe, RZ, 0xc0, !PT ;  /* 0xfffffffe00007812 */ /* 0x000fe200078ec0ff */
[----:B------:R-:W-:Y:S01]  /*06c0*/  UMOV UR4, 0x20 ;  /* 0x0000002000047882 */ /* 0x000fe20000000000 */
[----:B------:R-:W-:Y:S01]  /*06d0*/  LOP3.LUT R88, R11, 0xc, R88, 0x78, !PT ;  /* 0x0000000c0b587812 */ /* 0x000fe200078e7858 */
[----:B------:R-:W-:-:S04]  /*06e0*/  @!UP1 UIADD3 UR4, -UR4, 0x100000, URZ ;  /* 0x0010000004049890 */ /* 0x000fc8000fffe13f */
[----:B------:R-:W-:Y:S02]  /*06f0*/  @!UP1 USHF.L.U32 UR5, UR4, 0xb, URZ ;  /* 0x0000000b04059899 */ /* 0x000fe4000800063f */
[----:B------:R-:W-:Y:S01]  /*0700*/  @!UP1 USHF.L.U32 UR4, UR4, 0x1, URZ ;  /* 0x0000000104049899 */ /* 0x000fe2000800063f */
[----:B----4-:R-:W-:Y:S01]  /*0710*/  ISETP.EQ.U32.AND P2, PT, R15, 0x1, PT ;  /* 0x000000010f00780c */ /* 0x010fe20003f42070 */
[----:B------:R-:W-:Y:S01]  /*0720*/  IMAD.IADD R0, R11, 0x1, -R0 ;  /* 0x000000010b007824 */ /* 0x000fe200078e0a00 */
[----:B------:R-:W0:Y:S01]  /*0730*/  F2I.U32.TRUNC.NTZ R2, R2 ;  /* 0x0000000200027305 */ /* 0x000e22000020f000 */
[----:B--2---:R-:W-:Y:S01]  /*0740*/  @!UP1 ULEA UR8, UR7, UR6, 0x18 ;  /* 0x0000000607089291 */ /* 0x004fe2000f8ec03f */
[----:B------:R-:W-:Y:S01]  /*0750*/  R2UR UR43, R16 ;  /* 0x00000000102b72ca */ /* 0x000fe200000e0000 */
[----:B------:R-:W-:-:S04]  /*0760*/  @!UP2 UIADD3 UR6, -UR11, 0x100000, URZ ;  /* 0x001000000b06a890 */ /* 0x000fc8000fffe13f */
[----:B------:R-:W-:Y:S02]  /*0770*/  @!UP2 USHF.L.U32 UR7, UR6, 0xb, URZ ;  /* 0x0000000b0607a899 */ /* 0x000fe4000800063f */
[----:B------:R-:W-:Y:S01]  /*0780*/  @!UP2 USHF.L.U32 UR6, UR6, 0x1, URZ ;  /* 0x000000010606a899 */ /* 0x000fe2000800063f */
[----:B------:R-:W-:Y:S01]  /*0790*/  ISETP.NE.AND P3, PT, R0, R21, PT ;  /* 0x000000150000720c */ /* 0x000fe20003f65270 */
[----:B------:R-:W-:Y:S01]  /*07a0*/  VOTEU.ALL UP1, P0 ;  /* 0x00000000003f7886 */ /* 0x000fe20000020000 */
[----:B-----5:R-:W-:Y:S01]  /*07b0*/  @!UP2 ULEA UR9, UR10, UR9, 0x18 ;  /* 0x000000090a09a291 */ /* 0x020fe2000f8ec03f */
[----:B------:R-:W-:Y:S01]  /*07c0*/  LOP3.LUT P0, RZ, R5, 0x7, RZ, 0xc0, !PT ;  /* 0x0000000705ff7812 */ /* 0x000fe2000780c0ff */
[----:B------:R-:W-:Y:S01]  /*07d0*/  VOTEU.ALL UP2, P1 ;  /* 0x00000000003f7886 */ /* 0x000fe20000840000 */
[----:B------:R-:W-:Y:S02]  /*07e0*/  ISETP.NE.AND P1, PT, R9, 0x3, PT ;  /* 0x000000030900780c */ /* 0x000fe40003f25270 */
[----:B------:R-:W-:-:S02]  /*07f0*/  ISETP.LT.U32.AND P0, PT, R88, 0x2, !P0 ;  /* 0x000000025800780c */ /* 0x000fc40004701070 */
[----:B------:R-:W-:Y:S01]  /*0800*/  ISETP.EQ.OR P1, PT, R9, RZ, !P1 ;  /* 0x000000ff0900720c */ /* 0x000fe20004f22670 */
[----:B------:R-:W1:Y:S02]  /*0810*/  FENCE.VIEW.ASYNC.S ;  /* 0x00000000000073c6 */ /* 0x000e640000000000 */
[----:B-1----:R1:W2:Y:S01]  /*0820*/  @!UP0 SYNCS.EXCH.64 URZ, [UR8+0x80], UR4 ;  /* 0x00008004083f85b2 */ /* 0x0022a20008000100 */
[----:B0-----:R-:W-:Y:S01]  /*0830*/  IMAD.MOV R20, RZ, RZ, -R2 ;  /* 0x000000ffff147224 */ /* 0x001fe200078e0a02 */
[----:B------:R-:W-:-:S03]  /*0840*/  @P3 LEA.HI R0, R88, R88, RZ, 0x1 ;  /* 0x0000005858003211 */ /* 0x000fc600078f08ff */
[----:B------:R-:W-:Y:S01]  /*0850*/  IMAD R3, R25, R20, R6 ;  /* 0x0000001419037224 */ /* 0x000fe200078e0206 */
[----:B------:R-:W-:Y:S02]  /*0860*/  ISETP.EQ.AND P1, PT, R10, RZ, P1 ;  /* 0x000000ff0a00720c */ /* 0x000fe40000f22270 */
[----:B------:R-:W-:Y:S02]  /*0870*/  @P3 SHF.R.S32.HI R0, RZ, 0x1, R0 ;  /* 0x00000001ff003819 */ /* 0x000fe40000011400 */
[----:B------:R-:W-:Y:S02]  /*0880*/  SEL R23, RZ, 0x1, !P1 ;  /* 0x00000001ff177807 */ /* 0x000fe40004800000 */
[----:B------:R-:W-:Y:S02]  /*0890*/  @P3 ISETP.NE.AND P5, PT, R0, R3, PT ;  /* 0x000000030000320c */ /* 0x000fe40003fa5270 */
[----:B------:R-:W-:Y:S01]  /*08a0*/  SEL R0, RZ, 0x1, !P0 ;  /* 0x00000001ff007807 */ /* 0x000fe20004000000 */
[----:B------:R1:W0:Y:S01]  /*08b0*/  @!UP1 SYNCS.EXCH.64 URZ, [UR8+0x88], UR4 ;  /* 0x00008804083f95b2 */ /* 0x0002220008000100 */
[----:B------:R-:W-:Y:S01]  /*08c0*/  NOP ;  /* 0x0000000000007918 */ /* 0x000fe20000000000 */
[----:B------:R-:W-:-:S02]  /*08d0*/  @P3 SEL R89, RZ, 0x1, P5 ;  /* 0x00000001ff593807 */ /* 0x000fc40002800000 */
[----:B------:R-:W-:Y:S02]  /*08e0*/  SEL R23, R23, 0x2, P6 ;  /* 0x0000000217177807 */ /* 0x000fe40003000000 */
[----:B------:R-:W-:Y:S01]  /*08f0*/  LOP3.LUT R89, R89, R0, RZ, 0xc0, !PT ;  /* 0x0000000059597212 */ /* 0x000fe200078ec0ff */
[----:B------:R1:W3:Y:S01]  /*0900*/  @!UP2 SYNCS.EXCH.64 URZ, [UR9+0x60], UR6 ;  /* 0x00006006093fa5b2 */ /* 0x0002e20008000100 */
[----:B------:R1:W4:Y:S01]  /*0910*/  @!UP3 SYNCS.EXCH.64 URZ, [UR9+0x68], UR6 ;  /* 0x00006806093fb5b2 */ /* 0x0003220008000100 */
[----:B------:R1:W0:Y:S01]  /*0920*/  @!UP4 SYNCS.EXCH.64 URZ, [UR9+0x70], UR6 ;  /* 0x00007006093fc5b2 */ /* 0x0002220008000100 */
[----:B------:R1:W0:Y:S01]  /*0930*/  @!UP5 SYNCS.EXCH.64 URZ, [UR9+0x78], UR6 ;  /* 0x00007806093fd5b2 */ /* 0x0002220008000100 */
[----:B------:R-:W-:Y:S01]  /*0940*/  NOP ;  /* 0x0000000000007918 */ /* 0x000fe20000000000 */
[----:B-12---:R-:W-:Y:S05]  /*0950*/  @!P2 BRA `(.L_x_3) ;  /* 0x000000000008a947 */ /* 0x006fea0003800000 */
[----:B0--34-:R-:W-:Y:S01]  /*0960*/  UCGABAR_ARV ;  /* 0x00000000000079c7 */ /* 0x019fe20008000000 */
[----:B------:R-:W-:Y:S05]  /*0970*/  BRA `(.L_x_4) ;  /* 0x0000000000047947 */ /* 0x000fea0003800000 */
.L_x_3:
[----:B0--34-:R-:W-:Y:S01]  /*0980*/  NOP ;  /* 0x0000000000007918 */ /* 0x019fe20000000000 */
.L_x_4:
[----:B------:R-:W-:Y:S01]  /*0990*/  ULDC.64 UR4, c[0x0][0x598] ;  /* 0x0001660000047ab9 */ /* 0x000fe20000000a00 */
[----:B------:R-:W-:Y:S01]  /*09a0*/  ULDC.64 UR46, c[0x0][0x208] ;  /* 0x00008200002e7ab9 */ /* 0x000fe20000000a00 */
[----:B------:R-:W-:-:S04]  /*09b0*/  ISETP.NE.U32.AND P0, PT, RZ, UR4, PT ;  /* 0x00000004ff007c0c */ /* 0x000fc8000bf05070 */
[----:B------:R-:W-:-:S13]  /*09c0*/  ISETP.NE.AND.EX P0, PT, RZ, UR5, PT, P0 ;  /* 0x00000005ff007c0c */ /* 0x000fda000bf05300 */
[----:B------:R-:W-:Y:S05]  /*09d0*/  @!P0 BRA `(.L_x_5) ;  /* 0x00000000001c8947 */ /* 0x000fea0003800000 */
[----:B------:R-:W0:Y:S02]  /*09e0*/  LDC.64 R2, c[0x0][0x598] ;  /* 0x00016600ff027b82 */ /* 0x000e240000000a00 */
[----:B0-----:R-:W2:Y:S02]  /*09f0*/  LDG.E.64 R2, desc[UR46][R2.64] ;  /* 0x0000002e02027981 */ /* 0x001ea4000c1e1b00 */
[----:B--2---:R-:W-:-:S04]  /*0a00*/  ISETP.NE.U32.AND P0, PT, R2, RZ, PT ;  /* 0x000000ff0200720c */ /* 0x004fc80003f05070 */
[----:B------:R-:W-:-:S13]  /*0a10*/  ISETP.NE.AND.EX P0, PT, R3, RZ, PT, P0 ;  /* 0x000000ff0300720c */ /* 0x000fda0003f05300 */
[----:B------:R-:W-:Y:S05]  /*0a20*/  @!P0 BRA `(.L_x_5) ;  /* 0x0000000000088947 */ /* 0x000fea0003800000 */
[----:B------:R0:W5:Y:S01]  /*0a30*/  LD.E R90, desc[UR46][R2.64] ;  /* 0x0000002e025a7980 */ /* 0x000162000c101900 */
[----:B------:R-:W-:Y:S05]  /*0a40*/  BRA `(.L_x_6) ;  /* 0x0000000000247947 */ /* 0x000fea0003800000 */
.L_x_5:
[----:B------:R-:W-:Y:S02]  /*0a50*/  ULDC.64 UR4, c[0x0][0x588] ;  /* 0x0001620000047ab9 */ /* 0x000fe40000000a00 */
[----:B------:R-:W-:-:S04]  /*0a60*/  ISETP.NE.U32.AND P0, PT, RZ, UR4, PT ;  /* 0x00000004ff007c0c */ /* 0x000fc8000bf05070 */
[----:B------:R-:W-:-:S13]  /*0a70*/  ISETP.NE.AND.EX P0, PT, RZ, UR5, PT, P0 ;  /* 0x00000005ff007c0c */ /* 0x000fda000bf05300 */
[----:B------:R-:W-:Y:S05]  /*0a80*/  @!P0 BRA `(.L_x_7) ;  /* 0x00000000000c8947 */ /* 0x000fea0003800000 */
[----:B------:R-:W0:Y:S02]  /*0a90*/  LDC.64 R90, c[0x0][0x588] ;  /* 0x00016200ff5a7b82 */ /* 0x000e240000000a00 */
[----:B0-----:R1:W5:Y:S01]  /*0aa0*/  LDG.E R90, desc[UR46][R90.64] ;  /* 0x0000002e5a5a7981 */ /* 0x001362000c1e1900 */
[----:B------:R-:W-:Y:S05]  /*0ab0*/  BRA `(.L_x_6) ;  /* 0x0000000000087947 */ /* 0x000fea0003800000 */
.L_x_7:
[----:B------:R-:W-:Y:S02]  /*0ac0*/  ULDC UR4, c[0x0][0x580] ;  /* 0x0001600000047ab9 */ /* 0x000fe40000000800 */
[----:B------:R-:W-:-:S07]  /*0ad0*/  IMAD.U32 R90, RZ, RZ, UR4 ;  /* 0x00000004ff5a7e24 */ /* 0x000fce000f8e00ff */
.L_x_6:
[----:B------:R-:W-:Y:S02]  /*0ae0*/  ULDC.64 UR4, c[0x0][0x5a0] ;  /* 0x0001680000047ab9 */ /* 0x000fe40000000a00 */
[----:B------:R-:W-:-:S04]  /*0af0*/  ISETP.NE.U32.AND P0, PT, RZ, UR4, PT ;  /* 0x00000004ff007c0c */ /* 0x000fc8000bf05070 */
[----:B------:R-:W-:-:S13]  /*0b00*/  ISETP.NE.AND.EX P0, PT, RZ, UR5, PT, P0 ;  /* 0x00000005ff007c0c */ /* 0x000fda000bf05300 */
[----:B------:R-:W-:Y:S05]  /*0b10*/  @!P0 BRA `(.L_x_8) ;  /* 0x00000000001c8947 */ /* 0x000fea0003800000 */
[----:B0-----:R-:W0:Y:S02]  /*0b20*/  LDC.64 R2, c[0x0][0x5a0] ;  /* 0x00016800ff027b82 */ /* 0x001e240000000a00 */
[----:B0-----:R-:W2:Y:S02]  /*0b30*/  LDG.E.64 R2, desc[UR46][R2.64] ;  /* 0x0000002e02027981 */ /* 0x001ea4000c1e1b00 */
[----:B--2---:R-:W-:-:S04]  /*0b40*/  ISETP.NE.U32.AND P0, PT, R2, RZ, PT ;  /* 0x000000ff0200720c */ /* 0x004fc80003f05070 */
[----:B------:R-:W-:-:S13]  /*0b50*/  ISETP.NE.AND.EX P0, PT, R3, RZ, PT, P0 ;  /* 0x000000ff0300720c */ /* 0x000fda0003f05300 */
[----:B------:R-:W-:Y:S05]  /*0b60*/  @!P0 BRA `(.L_x_8) ;  /* 0x0000000000088947 */ /* 0x000fea0003800000 */
[----:B-1----:R0:W5:Y:S01]  /*0b70*/  LD.E R91, desc[UR46][R2.64] ;  /* 0x0000002e025b7980 */ /* 0x002162000c101900 */
[----:B------:R-:W-:Y:S05]  /*0b80*/  BRA `(.L_x_9) ;  /* 0x0000000000247947 */ /* 0x000fea0003800000 */
.L_x_8:
[----:B------:R-:W-:Y:S02]  /*0b90*/  ULDC.64 UR4, c[0x0][0x590] ;  /* 0x0001640000047ab9 */ /* 0x000fe40000000a00 */
[----:B------:R-:W-:-:S04]  /*0ba0*/  ISETP.NE.U32.AND P0, PT, RZ, UR4, PT ;  /* 0x00000004ff007c0c */ /* 0x000fc8000bf05070 */
[----:B------:R-:W-:-:S13]  /*0bb0*/  ISETP.NE.AND.EX P0, PT, RZ, UR5, PT, P0 ;  /* 0x00000005ff007c0c */ /* 0x000fda000bf05300 */
[----:B------:R-:W-:Y:S05]  /*0bc0*/  @!P0 BRA `(.L_x_10) ;  /* 0x00000000000c8947 */ /* 0x000fea0003800000 */
[----:B0-----:R-:W1:Y:S02]  /*0bd0*/  LDC.64 R2, c[0x0][0x590] ;  /* 0x00016400ff027b82 */ /* 0x001e640000000a00 */
[----:B-1----:R1:W5:Y:S01]  /*0be0*/  LDG.E R91, desc[UR46][R2.64] ;  /* 0x0000002e025b7981 */ /* 0x002362000c1e1900 */
[----:B------:R-:W-:Y:S05]  /*0bf0*/  BRA `(.L_x_9) ;  /* 0x0000000000087947 */ /* 0x000fea0003800000 */
.L_x_10:
[----:B------:R-:W-:Y:S02]  /*0c00*/  ULDC UR4, c[0x0][0x584] ;  /* 0x0001610000047ab9 */ /* 0x000fe40000000800 */
[----:B-1----:R-:W-:-:S07]  /*0c10*/  IMAD.U32 R91, RZ, RZ, UR4 ;  /* 0x00000004ff5b7e24 */ /* 0x002fce000f8e00ff */
.L_x_9:
[----:B01----:R-:W0:Y:S01]  /*0c20*/  LDC R2, c[0x0][0x65c] ;  /* 0x00019700ff027b82 */ /* 0x003e220000000800 */
[----:B------:R-:W-:Y:S01]  /*0c30*/  ULDC UR6, c[0x0][0x28c] ;  /* 0x0000a30000067ab9 */ /* 0x000fe20000000800 */
[----:B------:R-:W-:Y:S01]  /*0c40*/  ISETP.NE.AND P0, PT, R10, 0x2, PT ;  /* 0x000000020a00780c */ /* 0x000fe20003f05270 */
[----:B------:R-:W-:Y:S01]  /*0c50*/  UIADD3 UR6, UR6, 0x7f, URZ ;  /* 0x0000007f06067890 */ /* 0x000fe2000fffe03f */
[----:B------:R-:W-:Y:S01]  /*0c60*/  IMAD.U32 R10, RZ, RZ, UR12 ;  /* 0x0000000cff0a7e24 */ /* 0x000fe2000f8e00ff */
[----:B------:R-:W-:Y:S01]  /*0c70*/  UMOV UR36, URZ ;  /* 0x0000003f00247c82 */ /* 0x000fe20008000000 */
[----:B------:R-:W-:Y:S01]  /*0c80*/  UMOV UR38, URZ ;  /* 0x0000003f00267c82 */ /* 0x000fe20008000000 */
[----:B------:R-:W-:Y:S01]  /*0c90*/  USHF.R.S32.HI UR7, URZ, 0x1f, UR6 ;  /* 0x0000001f3f077899 */ /* 0x000fe20008011406 */
[----:B------:R-:W-:-:S03]  /*0ca0*/  ULDC.64 UR8, c[0x0][0x650] ;  /* 0x0001940000087ab9 */ /* 0x000fc60000000a00 */
[----:B------:R-:W-:-:S04]  /*0cb0*/  ULEA.HI UR7, UR7, UR6, URZ, 0x7 ;  /* 0x0000000607077291 */ /* 0x000fc8000f8f383f */
[----:B------:R-:W-:Y:S01]  /*0cc0*/  USHF.R.S32.HI UR37, URZ, 0x7, UR7 ;  /* 0x000000073f257899 */ /* 0x000fe20008011407 */
[----:B0-----:R-:W-:-:S13]  /*0cd0*/  ISETP.NE.AND P1, PT, R2, 0x1, PT ;  /* 0x000000010200780c */ /* 0x001fda0003f25270 */
[----:B------:R-:W0:Y:S01]  /*0ce0*/  @P1 LDC R17, c[0x0][0x10] ;  /* 0x00000400ff111b82 */ /* 0x000e220000000800 */
[----:B------:R-:W-:Y:S02]  /*0cf0*/  @P1 IMAD.MOV.U32 R7, RZ, RZ, RZ ;  /* 0x000000ffff071224 */ /* 0x000fe400078e00ff */
[----:B------:R-:W-:-:S05]  /*0d00*/  @P1 IMAD.MOV.U32 R11, RZ, RZ, RZ ;  /* 0x000000ffff0b1224 */ /* 0x000fca00078e00ff */
[----:B------:R-:W1:Y:S01]  /*0d10*/  @!P1 LDC R3, c[0x0][0xc] ;  /* 0x00000300ff039b82 */ /* 0x000e620000000800 */
[----:B------:R-:W-:Y:S01]  /*0d20*/  ULDC UR4, c[0x0][0xc] ;  /* 0x0000030000047ab9 */ /* 0x000fe20000000800 */
[----:B------:R-:W-:Y:S02]  /*0d30*/  ULDC UR5, c[0x0][0x10] ;  /* 0x0000040000057ab9 */ /* 0x000fe40000000800 */
[----:B------:R-:W-:-:S04]  /*0d40*/  UIMAD.WIDE.U32 UR4, UR4, UR5, URZ ;  /* 0x00000005040472a5 */ /* 0x000fc8000f8e003f */
[----:B------:R-:W2:Y:S01]  /*0d50*/  LDC R0, c[0x0][0x14] ;  /* 0x00000500ff007b82 */ /* 0x000ea20000000800 */
[----:B0-----:R-:W-:-:S04]  /*0d60*/  @P1 IMAD.WIDE.U32 R16, R17, UR12, R6 ;  /* 0x0000000c11101c25 */ /* 0x001fc8000f8e0006 */
[----:B------:R-:W-:Y:S02]  /*0d70*/  @P1 IMAD.IADD R17, R17, 0x1, R11 ;  /* 0x0000000111111824 */ /* 0x000fe400078e020b */
[----:B------:R-:W-:Y:S02]  /*0d80*/  IMAD.MOV.U32 R11, RZ, RZ, RZ ;  /* 0x000000ffff0b7224 */ /* 0x000fe400078e00ff */
[----:B-1----:R-:W-:-:S04]  /*0d90*/  @!P1 IMAD.WIDE.U32 R10, R6, R3, R10 ;  /* 0x00000003060a9225 */ /* 0x002fc800078e000a */
[----:B------:R-:W-:Y:S02]  /*0da0*/  @!P1 IMAD.MOV.U32 R16, RZ, RZ, R10 ;  /* 0x000000ffff109224 */ /* 0x000fe400078e000a */
[----:B--2---:R-:W-:-:S04]  /*0db0*/  IMAD.WIDE.U32 R12, R0, UR4, RZ ;  /* 0x00000004000c7c25 */ /* 0x004fc8000f8e00ff */
[----:B------:R-:W-:Y:S01]  /*0dc0*/  IMAD R3, R0, UR5, RZ ;  /* 0x0000000500037c24 */ /* 0x000fe2000f8e02ff */
[----:B------:R0:W-:Y:S01]  /*0dd0*/  STL.64 [R1], R12 ;  /* 0x0000000c01007387 */ /* 0x0001e20000100a00 */
[----:B------:R-:W-:Y:S02]  /*0de0*/  @!P1 IMAD.MOV.U32 R17, RZ, RZ, R11 ;  /* 0x000000ffff119224 */ /* 0x000fe400078e000b */
[----:B------:R-:W-:Y:S01]  /*0df0*/  IMAD.IADD R0, R13, 0x1, R3 ;  /* 0x000000010d007824 */ /* 0x000fe200078e0203 */
[----:B------:R-:W-:Y:S06]  /*0e00*/  @P0 BRA `(.L_x_11) ;  /* 0x0000000000200947 */ /* 0x000fec0003800000 */
[----:B------:R-:W-:Y:S01]  /*0e10*/  UISETP.GE.U32.AND UP0, UPT, UR37, 0x5, UPT ;  /* 0x000000052500788c */ /* 0x000fe2000bf06070 */
[----:B------:R-:W-:Y:S01]  /*0e20*/  IADD3 R16, P0, R16, R12, RZ ;  /* 0x0000000c10107210 */ /* 0x000fe20007f1e0ff */
[----:B------:R-:W-:Y:S01]  /*0e30*/  UIMAD.WIDE.U32 UR4, UR37, -0x33333333, URZ ;  /* 0xcccccccd250478a5 */ /* 0x000fe2000f8e003f */
[----:B------:R-:W-:-:S03]  /*0e40*/  UMOV UR38, URZ ;  /* 0x0000003f00267c82 */ /* 0x000fc60008000000 */
[----:B------:R-:W-:Y:S01]  /*0e50*/  USHF.R.U32.HI UR4, URZ, 0x2, UR5 ;  /* 0x000000023f047899 */ /* 0x000fe20008011605 */
[----:B------:R-:W-:-:S03]  /*0e60*/  IMAD.X R17, R0, 0x1, R17, P0 ;  /* 0x0000000100117824 */ /* 0x000fc600000e0611 */
[----:B------:R-:W-:Y:S02]  /*0e70*/  UIMAD UR36, UR4, -0x5, UR37 ;  /* 0xfffffffb042478a4 */ /* 0x000fe4000f8e0225 */
[----:B------:R-:W-:-:S12]  /*0e80*/  @UP0 ULOP3.LUT UR38, UR4, 0x1, URZ, 0xc0, !UPT ;  /* 0x0000000104260892 */ /* 0x000fd8000f8ec03f */
.L_x_11:
[----:B------:R-:W-:Y:S01]  /*0e90*/  ISETP.GE.U32.AND P0, PT, R16, UR8, PT ;  /* 0x0000000810007c0c */ /* 0x000fe2000bf06070 */
[----:B------:R-:W-:Y:S01]  /*0ea0*/  IMAD.MOV.U32 R22, RZ, RZ, -0x1 ;  /* 0xffffffffff167424 */ /* 0x000fe200078e00ff */
[----:B------:R-:W-:Y:S01]  /*0eb0*/  PRMT R3, RZ, 0x7610, R3 ;  /* 0x00007610ff037816 */ /* 0x000fe20000000003 */
[----:B------:R-:W-:Y:S01]  /*0ec0*/  IMAD.MOV.U32 R18, RZ, RZ, -0x1 ;  /* 0xffffffffff127424 */ /* 0x000fe200078e00ff */
[----:B------:R-:W-:Y:S01]  /*0ed0*/  ISETP.GE.U32.AND.EX P0, PT, R17, UR9, PT, P0 ;  /* 0x0000000911007c0c */ /* 0x000fe2000bf06100 */
[----:B------:R-:W-:-:S12]  /*0ee0*/  IMAD.MOV.U32 R19, RZ, RZ, -0x1 ;  /* 0xffffffffff137424 */ /* 0x000fd800078e00ff */
[----:B------:R-:W-:Y:S05]  /*0ef0*/  @P0 BRA `(.L_x_12) ;  /* 0x0000000400280947 */ /* 0x000fea0003800000 */
[----:B------:R-:W1:Y:S01]  /*0f00*/  LDC.64 R26, c[0x0][0x628] ;  /* 0x00018a00ff1a7b82 */ /* 0x000e620000000a00 */
[----:B------:R-:W-:Y:S02]  /*0f10*/  IMAD.MOV.U32 R10, RZ, RZ, R16 ;  /* 0x000000ffff0a7224 */ /* 0x000fe400078e0010 */
[----:B------:R-:W-:-:S05]  /*0f20*/  IMAD.MOV.U32 R11, RZ, RZ, R17 ;  /* 0x000000ffff0b7224 */ /* 0x000fca00078e0011 */
[----:B------:R-:W2:Y:S08]  /*0f30*/  LDC R18, c[0x0][0x630] ;  /* 0x00018c00ff127b82 */ /* 0x000eb00000000800 */
[----:B------:R-:W3:Y:S01]  /*0f40*/  LDC.64 R28, c[0x0][0x620] ;  /* 0x00018800ff1c7b82 */ /* 0x000ee20000000a00 */
[----:B-1----:R-:W-:-:S04]  /*0f50*/  ISETP.NE.U32.AND P0, PT, R26, RZ, PT ;  /* 0x000000ff1a00720c */ /* 0x002fc80003f05070 */
[----:B------:R-:W-:-:S13]  /*0f60*/  ISETP.NE.AND.EX P0, PT, R27, RZ, PT, P0 ;  /* 0x000000ff1b00720c */ /* 0x000fda0003f05300 */
[----:B--23--:R-:W-:Y:S05]  /*0f70*/  @!P0 BRA `(.L_x_13) ;  /* 0x0000000000288947 */ /* 0x00cfea0003800000 */
[----:B------:R-:W1:Y:S02]  /*0f80*/  LDC R3, c[0x0][0x634] ;  /* 0x00018d00ff037b82 */ /* 0x000e640000000800 */
[----:B-1----:R-:W-:-:S05]  /*0f90*/  IADD3 R3, P0, R16, R3, RZ ;  /* 0x0000000310037210 */ /* 0x002fca0007f1e0ff */
[----:B------:R-:W-:-:S04]  /*0fa0*/  IMAD.X R19, RZ, RZ, R17, P0 ;  /* 0x000000ffff137224 */ /* 0x000fc800000e0611 */
[----:B------:R-:W-:-:S04]  /*0fb0*/  IMAD.WIDE.U32 R10, R19, R26, RZ ;  /* 0x0000001a130a7225 */ /* 0x000fc800078e00ff */
[----:B0-----:R-:W-:-:S04]  /*0fc0*/  IMAD.WIDE.U32 R12, P0, R3, R27, R10 ;  /* 0x0000001b030c7225 */ /* 0x001fc8000780000a */
[----:B------:R-:W-:-:S04]  /*0fd0*/  IMAD.WIDE.U32 R10, R3, R26, RZ ;  /* 0x0000001a030a7225 */ /* 0x000fc800078e00ff */
[----:B------:R-:W-:Y:S01]  /*0fe0*/  IMAD.X R15, RZ, RZ, RZ, P0 ;  /* 0x000000ffff0f7224 */ /* 0x000fe200000e06ff */
[----:B------:R-:W-:Y:S01]  /*0ff0*/  IADD3 RZ, P0, R11, R12, RZ ;  /* 0x0000000c0bff7210 */ /* 0x000fe20007f1e0ff */
[----:B------:R-:W-:-:S04]  /*1000*/  IMAD.MOV.U32 R14, RZ, RZ, R13 ;  /* 0x000000ffff0e7224 */ /* 0x000fc800078e000d */
[----:B------:R-:W-:-:S08]  /*1010*/  IMAD.WIDE.U32.X R10, R19, R27, R14, P0 ;  /* 0x0000001b130a7225 */ /* 0x000fd000000e040e */
.L_x_13:
[----:B------:R-:W1:Y:S01]  /*1020*/  LDC.64 R32, c[0x0][0x640] ;  /* 0x00019000ff207b82 */ /* 0x000e620000000a00 */
[-CC-:B------:R-:W-:Y:S02]  /*1030*/  SHF.R.U64 R30, R10, R18.reuse, R11.reuse ;  /* 0x000000120a1e7219 */ /* 0x180fe4000000120b */
[----:B------:R-:W-:Y:S02]  /*1040*/  SHF.R.U32.HI R3, RZ, R18, R11 ;  /* 0x00000012ff037219 */ /* 0x000fe4000001160b */
[----:B0-----:R-:W-:-:S03]  /*1050*/  IADD3 R13, P0, RZ, -R30, RZ ;  /* 0x8000001eff0d7210 */ /* 0x001fc60007f1e0ff */
[----:B------:R-:W0:Y:S02]  /*1060*/  LDC R14, c[0x0][0x618] ;  /* 0x00018600ff0e7b82 */ /* 0x000e240000000800 */
[----:B------:R-:W-:Y:S02]  /*1070*/  IMAD.X R3, RZ, RZ, ~R3, P0 ;  /* 0x000000ffff037224 */ /* 0x000fe400000e0e03 */
[----:B------:R-:W-:-:S04]  /*1080*/  IMAD.WIDE.U32 R10, R13, R28, R16 ;  /* 0x0000001c0d0a7225 */ /* 0x000fc800078e0010 */
[----:B------:R-:W2:Y:S01]  /*1090*/  LDC R15, c[0x0][0x608] ;  /* 0x00018200ff0f7b82 */ /* 0x000ea20000000800 */
[----:B------:R-:W-:Y:S02]  /*10a0*/  IMAD R12, R3, R28, RZ ;  /* 0x0000001c030c7224 */ /* 0x000fe400078e02ff */
[----:B------:R-:W-:Y:S02]  /*10b0*/  IMAD.MOV.U32 R28, RZ, RZ, 0x1 ;  /* 0x00000001ff1c7424 */ /* 0x000fe400078e00ff */
[----:B------:R-:W-:Y:S02]  /*10c0*/  IMAD R3, R13, R29, R12 ;  /* 0x0000001d0d037224 */ /* 0x000fe400078e020c */
[----:B------:R-:W-:Y:S01]  /*10d0*/  IMAD.MOV.U32 R12, RZ, RZ, -0x1 ;  /* 0xffffffffff0c7424 */ /* 0x000fe200078e00ff */
[----:B------:R-:W3:Y:S01]  /*10e0*/  LDC R31, c[0x0][0x658] ;  /* 0x00019600ff1f7b82 */ /* 0x000ee20000000800 */
[----:B------:R-:W-:Y:S01]  /*10f0*/  IMAD.IADD R3, R11, 0x1, R3 ;  /* 0x000000010b037824 */ /* 0x000fe200078e0203 */
[----:B-1----:R-:W-:-:S04]  /*1100*/  ISETP.NE.U32.AND P0, PT, R32, RZ, PT ;  /* 0x000000ff2000720c */ /* 0x002fc80003f05070 */
[----:B------:R-:W-:Y:S02]  /*1110*/  ISETP.NE.AND.EX P0, PT, R33, RZ, PT, P0 ;  /* 0x000000ff2100720c */ /* 0x000fe40003f05300 */
[----:B------:R-:W1:Y:S01]  /*1120*/  LDC R24, c[0x0][0x600] ;  /* 0x00018000ff187b82 */ /* 0x000e620000000800 */
[-CC-:B0-----:R-:W-:Y:S02]  /*1130*/  SHF.R.U64 R27, R10, R14.reuse, R3.reuse ;  /* 0x0000000e0a1b7219 */ /* 0x181fe40000001203 */
[----:B------:R-:W-:-:S05]  /*1140*/  SHF.R.U32.HI R10, RZ, R14, R3 ;  /* 0x0000000eff0a7219 */ /* 0x000fca0000011603 */
[----:B------:R-:W0:Y:S01]  /*1150*/  LDC R22, c[0x0][0x648] ;  /* 0x00019200ff167b82 */ /* 0x000e220000000800 */
[-CC-:B--2---:R-:W-:Y:S02]  /*1160*/  SHF.R.U64 R35, R27, R15.reuse, R10.reuse ;  /* 0x0000000f1b237219 */ /* 0x184fe4000000120a */
[----:B------:R-:W-:-:S05]  /*1170*/  SHF.R.U32.HI R10, RZ, R15, R10 ;  /* 0x0000000fff0a7219 */ /* 0x000fca000001160a */
[----:B------:R-:W2:Y:S01]  /*1180*/  LDC R26, c[0x0][0x638] ;  /* 0x00018e00ff1a7b82 */ /* 0x000ea20000000800 */
[-CC-:B---3--:R-:W-:Y:S02]  /*1190*/  SHF.R.U64 R34, R35, R31.reuse, R10.reuse ;  /* 0x0000001f23227219 */ /* 0x188fe4000000120a */
[-C--:B------:R-:W-:Y:S02]  /*11a0*/  SHF.L.U32 R3, R12, R31.reuse, RZ ;  /* 0x0000001f0c037219 */ /* 0x080fe400000006ff */
[----:B------:R-:W-:Y:S01]  /*11b0*/  SHF.R.U32.HI R11, RZ, R31, R10 ;  /* 0x0000001fff0b7219 */ /* 0x000fe2000001160a */
[----:B------:R-:W-:Y:S01]  /*11c0*/  IMAD.MOV.U32 R10, RZ, RZ, R34 ;  /* 0x000000ffff0a7224 */ /* 0x000fe200078e0022 */
[----:B------:R-:W-:Y:S01]  /*11d0*/  LOP3.LUT R18, RZ, R3, RZ, 0x33, !PT ;  /* 0x00000003ff127212 */ /* 0x000fe200078e33ff */
[----:B------:R-:W3:Y:S01]  /*11e0*/  LDC R29, c[0x0][0x610] ;  /* 0x00018400ff1d7b82 */ /* 0x000ee20000000800 */
[----:B------:R-:W-:Y:S05]  /*11f0*/  @!P0 BRA `(.L_x_14) ;  /* 0x0000000000288947 */ /* 0x000fea0003800000 */
[----:B------:R-:W4:Y:S02]  /*1200*/  LDC R3, c[0x0][0x64c] ;  /* 0x00019300ff037b82 */ /* 0x000f240000000800 */
[----:B----4-:R-:W-:-:S05]  /*1210*/  IADD3 R3, P0, R34, R3, RZ ;  /* 0x0000000322037210 */ /* 0x010fca0007f1e0ff */
[----:B------:R-:W-:-:S04]  /*1220*/  IMAD.X R19, RZ, RZ, R11, P0 ;  /* 0x000000ffff137224 */ /* 0x000fc800000e060b */
[----:B------:R-:W-:-:S04]  /*1230*/  IMAD.WIDE.U32 R10, R19, R32, RZ ;  /* 0x00000020130a7225 */ /* 0x000fc800078e00ff */
[----:B------:R-:W-:-:S04]  /*1240*/  IMAD.WIDE.U32 R12, P0, R3, R33, R10 ;  /* 0x00000021030c7225 */ /* 0x000fc8000780000a */
[----:B------:R-:W-:-:S04]  /*1250*/  IMAD.WIDE.U32 R10, R3, R32, RZ ;  /* 0x00000020030a7225 */ /* 0x000fc800078e00ff */
[----:B------:R-:W-:Y:S01]  /*1260*/  IMAD.X R15, RZ, RZ, RZ, P0 ;  /* 0x000000ffff0f7224 */ /* 0x000fe200000e06ff */
[----:B------:R-:W-:Y:S01]  /*1270*/  IADD3 RZ, P0, R11, R12, RZ ;  /* 0x0000000c0bff7210 */ /* 0x000fe20007f1e0ff */
[----:B------:R-:W-:-:S04]  /*1280*/  IMAD.MOV.U32 R14, RZ, RZ, R13 ;  /* 0x000000ffff0e7224 */ /* 0x000fc800078e000d */
[----:B------:R-:W-:-:S08]  /*1290*/  IMAD.WIDE.U32.X R10, R19, R33, R14, P0 ;  /* 0x00000021130a7225 */ /* 0x000fd000000e040e */
.L_x_14:
[----:B0-----:R-:W-:Y:S01]  /*12a0*/  SHF.R.U64 R7, R10, R22, R11 ;  /* 0x000000160a077219 */ /* 0x001fe2000000120b */
[----:B-1----:R-:W-:Y:S01]  /*12b0*/  VIADD R10, R24, 0xffffffff ;  /* 0xffffffff180a7836 */ /* 0x002fe20000000000 */
[----:B------:R-:W-:Y:S01]  /*12c0*/  SHF.L.U32 R3, R28, R31, RZ ;  /* 0x0000001f1c037219 */ /* 0x000fe200000006ff */
[----:B------:R-:W-:Y:S01]  /*12d0*/  @P1 IMAD R21, R25, R20, R6 ;  /* 0x0000001419151224 */ /* 0x000fe200078e0206 */
[----:B------:R-:W-:Y:S01]  /*12e0*/  LOP3.LUT R18, R35, R18, RZ, 0xc0, !PT ;  /* 0x0000001223127212 */ /* 0x000fe200078ec0ff */
[----:B------:R-:W-:Y:S02]  /*12f0*/  IMAD.MOV R11, RZ, RZ, -R7 ;  /* 0x000000ffff0b7224 */ /* 0x000fe400078e0a07 */
[----:B------:R-:W-:Y:S02]  /*1300*/  IMAD.MOV.U32 R6, RZ, RZ, 0x1 ;  /* 0x00000001ff067424 */ /* 0x000fe400078e00ff */
[----:B------:R-:W-:Y:S01]  /*1310*/  IMAD R18, R3, R7, R18 ;  /* 0x0000000703127224 */ /* 0x000fe200078e0212 */
[----:B------:R-:W-:Y:S01]  /*1320*/  LOP3.LUT R7, R27, R10, RZ, 0xc0, !PT ;  /* 0x0000000a1b077212 */ /* 0x000fe200078ec0ff */
[----:B--2---:R-:W-:-:S02]  /*1330*/  IMAD R3, R11, R26, R34 ;  /* 0x0000001a0b037224 */ /* 0x004fc400078e0222 */
[----:B---3--:R-:W-:Y:S02]  /*1340*/  IMAD R22, R18, R29, R21 ;  /* 0x0000001d12167224 */ /* 0x008fe400078e0215 */
[----:B------:R-:W-:Y:S01]  /*1350*/  IMAD R7, R3, R24, R7 ;  /* 0x0000001803077224 */ /* 0x000fe200078e0207 */
[----:B------:R-:W-:Y:S01]  /*1360*/  PRMT R3, R6, 0x7610, R3 ;  /* 0x0000761006037816 */ /* 0x000fe20000000003 */
[----:B------:R-:W-:-:S03]  /*1370*/  IMAD.MOV.U32 R19, RZ, RZ, R30 ;  /* 0x000000ffff137224 */ /* 0x000fc600078e001e */
[----:B------:R-:W-:Y:S02]  /*1380*/  SEL R18, R7, R22, !P1 ;  /* 0x0000001607127207 */ /* 0x000fe40004800000 */
[----:B------:R-:W-:-:S07]  /*1390*/  SEL R22, R22, R7, !P1 ;  /* 0x0000000716167207 */ /* 0x000fce0004800000 */
.L_x_12:
[----:B------:R-:W-:Y:S05]  /*13a0*/  @!P2 BRA `(.L_x_15) ;  /* 0x00000000000ca947 */ /* 0x000fea0003800000 */
[----:B------:R-:W-:Y:S01]  /*13b0*/  UCGABAR_WAIT ;  /* 0x0000000000007dc7 */ /* 0x000fe20008000000 */
[----:B------:R-:W-:Y:S01]  /*13c0*/  CCTL.IVALL ;  /* 0x00000000ff00798f */ /* 0x000fe20002000000 */
[----:B------:R-:W-:Y:S05]  /*13d0*/  BRA `(.L_x_16) ;  /* 0x0000000000047947 */ /* 0x000fea0003800000 */
.L_x_15:
[----:B------:R-:W-:Y:S06]  /*13e0*/  BAR.SYNC.DEFER_BLOCKING 0x0 ;  /* 0x0000000000007b1d */ /* 0x000fec0000010000 */
.L_x_16:
[----:B------:R-:W-:Y:S05]  /*13f0*/  @!P4 BRA `(.L_x_17) ;  /* 0x00000060001cc947 */ /* 0x000fea0003800000 */
[----:B------:R-:W-:-:S13]  /*1400*/  ISETP.GT.U32.AND P0, PT, R36, 0x1, PT ;  /* 0x000000012400780c */ /* 0x000fda0003f04070 */
[----:B------:R-:W-:Y:S05]  /*1410*/  @P0 EXIT ;  /* 0x000000000000094d */ /* 0x000fea0003800000 */
.L_x_18:
[----:B------:R-:W-:-:S08]  /*1420*/  NOP ;  /* 0x0000000000007918 */ /* 0x000fd00000000000 */
[----:B------:R-:W1:Y:S02]  /*1430*/  USETMAXREG.TRY_ALLOC.CTAPOOL UP0, 0xe8 ;  /* 0x000000e8000079c8 */ /* 0x000e640008000600 */
[----:B-1----:R-:W-:-:S13]  /*1440*/  PLOP3.LUT P0, PT, PT, PT, UP0, 0x80, 0x0 ;  /* 0x000000000000781c */ /* 0x002fda0003f0f008 */
[----:B------:R-:W-:Y:S05]  /*1450*/  @!P0 BRA `(.L_x_18) ;  /* 0xfffffffc00f08947 */ /* 0x000fea000383ffff */
[----:B------:R-:W-:-:S13]  /*1460*/  LOP3.LUT P0, RZ, R3, 0xff, RZ, 0xc0, !PT ;  /* 0x000000ff03ff7812 */ /* 0x000fda000780c0ff */
[----:B------:R-:W-:Y:S05]  /*1470*/  @!P0 EXIT ;  /* 0x000000000000894d */ /* 0x000fea0003800000 */
[----:B------:R-:W2:Y:S01]  /*1480*/  LDL.64 R10, [R1] ;  /* 0x00000000010a7983 */ /* 0x000ea20000100a00 */
[CC--:B------:R-:W-:Y:S01]  /*1490*/  LEA.HI R3, R8.reuse, R5.reuse, RZ, 0x2 ;  /* 0x0000000508037211 */ /* 0x0c0fe200078f10ff */
[----:B------:R-:W1:Y:S01]  /*14a0*/  S2UR UR4, SR_CgaCtaId ;  /* 0x00000000000479c3 */ /* 0x000e620000008800 */
[----:B------:R-:W-:Y:S01]  /*14b0*/  LEA.HI R8, R8, R5, RZ, 0x5 ;  /* 0x0000000508087211 */ /* 0x000fe200078f28ff */
[----:B------:R-:W-:Y:S01]  /*14c0*/  UISETP.LT.AND UP0, UPT, UR37, 0x1, UPT ;  /* 0x000000012500788c */ /* 0x000fe2000bf01270 */
[--C-:B------:R-:W-:Y:S01]  /*14d0*/  SHF.R.S32.HI R92, RZ, 0x2, R3.reuse ;  /* 0x00000002ff5c7819 */ /* 0x100fe20000011403 */
[----:B------:R-:W-:Y:S01]  /*14e0*/  UIADD3 UR5, UR43, -0x1, URZ ;  /* 0xffffffff2b057890 */ /* 0x000fe2000fffe03f */
[----:B------:R-:W-:Y:S01]  /*14f0*/  SHF.R.S32.HI R7, RZ, 0x1f, R3 ;  /* 0x0000001fff077819 */ /* 0x000fe20000011403 */
[----:B------:R-:W-:Y:S01]  /*1500*/  USEL UR42, UR37, 0x1, UP0 ;  /* 0x00000001252a7887 */ /* 0x000fe20008000000 */
[----:B------:R-:W-:Y:S01]  /*1510*/  LOP3.LUT R4, R3, 0xfffffffc, RZ, 0xc0, !PT ;  /* 0xfffffffc03047812 */ /* 0x000fe200078ec0ff */
[----:B------:R-:W3:Y:S01]  /*1520*/  LDC R98, c[0x0][0x658] ;  /* 0x00019600ff627b82 */ /* 0x000ee20000000800 */
[----:B------:R-:W-:Y:S01]  /*1530*/  LEA.HI R7, R7, R92, RZ, 0x3 ;  /* 0x0000005c07077211 */ /* 0x000fe200078f18ff */
[----:B------:R-:W-:Y:S01]  /*1540*/  UMOV UR40, 0x400 ;  /* 0x0000040000287882 */ /* 0x000fe20000000000 */
[----:B------:R-:W-:Y:S01]  /*1550*/  SHF.R.S32.HI R3, RZ, 0x5, R8 ;  /* 0x00000005ff037819 */ /* 0x000fe20000011408 */
[----:B------:R-:W-:Y:S01]  /*1560*/  UISETP.NE.AND UP0, UPT, UR5, URZ, UPT ;  /* 0x0000003f0500728c */ /* 0x000fe2000bf05270 */
[----:B------:R-:W-:Y:S01]  /*1570*/  LOP3.LUT R7, R7, 0xfffffff8, RZ, 0xc0, !PT ;  /* 0xfffffff807077812 */ /* 0x000fe200078ec0ff */
[----:B------:R-:W-:Y:S01]  /*1580*/  IMAD.IADD R4, R5, 0x1, -R4 ;  /* 0x0000000105047824 */ /* 0x000fe200078e0a04 */
[----:B------:R-:W-:Y:S01]  /*1590*/  ULDC UR6, c[0x0][0x284] ;  /* 0x0000a10000067ab9 */ /* 0x000fe20000000800 */
[----:B------:R-:W4:Y:S01]  /*15a0*/  LDC.64 R96, c[0x0][0x5c8] ;  /* 0x00017200ff607b82 */ /* 0x000f220000000a00 */
[----:B------:R-:W-:Y:S01]  /*15b0*/  IMAD.MOV.U32 R5, RZ, RZ, 0x1 ;  /* 0x00000001ff057424 */ /* 0x000fe200078e00ff */
[----:B------:R-:W-:Y:S01]  /*15c0*/  LOP3.LUT R104, R23, 0x1, RZ, 0xfc, !PT ;  /* 0x0000000117687812 */ /* 0x000fe200078efcff */
[----:B------:R-:W-:Y:S01]  /*15d0*/  IMAD.IADD R92, R92, 0x1, -R7 ;  /* 0x000000015c5c7824 */ /* 0x000fe200078e0a07 */
[----:B------:R-:W-:Y:S01]  /*15e0*/  USHF.L.U32 UR39, UR37, 0x1, URZ ;  /* 0x0000000125277899 */ /* 0x000fe2000800063f */
[----:B------:R-:W-:Y:S01]  /*15f0*/  IMAD.SHL.U32 R94, R4, 0x2, RZ ;  /* 0x00000002045e7824 */ /* 0x000fe200078e00ff */
[----:B------:R-:W-:Y:S01]  /*1600*/  UIADD3 UR42, -UR42, UR37, URZ ;  /* 0x000000252a2a7290 */ /* 0x000fe2000fffe13f */
[--C-:B------:R-:W-:Y:S01]  /*1610*/  IMAD R103, R3, -0x10, -R92.reuse ;  /* 0xfffffff003677824 */ /* 0x100fe200078e0a5c */
[----:B------:R-:W0:Y:S01]  /*1620*/  LDC R99, c[0x0][0x288] ;  /* 0x0000a200ff637b82 */ /* 0x000e220000000800 */
[----:B------:R-:W-:Y:S01]  /*1630*/  SHF.R.S32.HI R93, RZ, 0x1f, R92 ;  /* 0x0000001fff5d7819 */ /* 0x000fe2000001145c */
[----:B-1----:R-:W-:Y:S01]  /*1640*/  ULEA UR40, UR4, UR40, 0x18 ;  /* 0x0000002804287291 */ /* 0x002fe2000f8ec03f */
[----:B------:R-:W-:Y:S01]  /*1650*/  SHF.R.S32.HI R95, RZ, 0x1f, R94 ;  /* 0x0000001fff5f7819 */ /* 0x000fe2000001145e */
[----:B------:R-:W-:Y:S01]  /*1660*/  USHF.L.U32 UR4, UR5, 0x3, URZ ;  /* 0x0000000305047899 */ /* 0x000fe2000800063f */
[----:B------:R-:W-:Y:S01]  /*1670*/  VIADD R103, R103, UR6 ;  /* 0x0000000667677c36 */ /* 0x000fe20008000000 */
[----:B------:R-:W-:Y:S01]  /*1680*/  USEL UR5, URZ, 0x1, UP0 ;  /* 0x000000013f057887 */ /* 0x000fe20008000000 */
[----:B------:R-:W-:Y:S01]  /*1690*/  IMAD.WIDE R92, R3, 0x10, R92 ;  /* 0x00000010035c7825 */ /* 0x000fe200078e025c */
[----:B------:R-:W1:Y:S01]  /*16a0*/  LDC R101, c[0x0][0x600] ;  /* 0x00018000ff657b82 */ /* 0x000e620000000800 */
[----:B------:R-:W-:-:S02]  /*16b0*/  UIADD3 UR41, UR40, 0x60, URZ ;  /* 0x0000006028297890 */ /* 0x000fc4000fffe03f */
[----:B------:R-:W-:Y:S01]  /*16c0*/  IMAD.MOV.U32 R3, RZ, RZ, -0x1 ;  /* 0xffffffffff037424 */ /* 0x000fe200078e00ff */
[----:B------:R-:W-:Y:S01]  /*16d0*/  ULOP3.LUT UR4, UR4, 0x8, URZ, 0xc0, !UPT ;  /* 0x0000000804047892 */ /* 0x000fe2000f8ec03f */
[----:B------:R-:W-:Y:S01]  /*16e0*/  IMAD.U32 R105, RZ, RZ, UR5 ;  /* 0x00000005ff697e24 */ /* 0x000fe2000f8e00ff */
[----:B------:R-:W-:Y:S02]  /*16f0*/  ULEA UR43, UR43, UR41, 0x3 ;  /* 0x000000292b2b7291 */ /* 0x000fe4000f8e183f */
[-C--:B---3--:R-:W-:Y:S01]  /*1700*/  SHF.L.U32 R3, R3, R98.reuse, RZ ;  /* 0x0000006203037219 */ /* 0x088fe200000006ff */
[----:B------:R-:W-:Y:S01]  /*1710*/  ULOP3.LUT UR44, UR4, 0x8, URZ, 0x3c, !UPT ;  /* 0x00000008042c7892 */ /* 0x000fe2000f8e3c3f */
[C---:B----4-:R-:W-:Y:S01]  /*1720*/  SHF.L.U64.HI R97, R96.reuse, 0x3, R97 ;  /* 0x0000000360617819 */ /* 0x050fe20000010261 */
[----:B------:R-:W-:Y:S01]  /*1730*/  IMAD.SHL.U32 R96, R96, 0x8, RZ ;  /* 0x0000000860607824 */ /* 0x000fe200078e00ff */
[----:B------:R-:W-:Y:S01]  /*1740*/  SHF.L.U32 R98, R5, R98, RZ ;  /* 0x0000006205627219 */ /* 0x000fe200000006ff */
[----:B------:R-:W-:Y:S01]  /*1750*/  ULOP3.LUT UR45, UR4, 0x18, URZ, 0x3c, !UPT ;  /* 0x00000018042d7892 */ /* 0x000fe2000f8e3c3f */
[----:B------:R-:W-:Y:S01]  /*1760*/  LOP3.LUT R102, RZ, R3, RZ, 0x33, !PT ;  /* 0x00000003ff667212 */ /* 0x000fe200078e33ff */
[----:B0-----:R-:W-:-:S02]  /*1770*/  IMAD R99, R4, -0x2, R99 ;  /* 0xfffffffe04637824 */ /* 0x001fc400078e0263 */
[----:B-1----:R-:W-:Y:S01]  /*1780*/  VIADD R101, R101, 0xffffffff ;  /* 0xffffffff65657836 */ /* 0x002fe20000000000 */
[----:B--2---:R-:W-:-:S07]  /*1790*/  SHF.L.U64.HI R100, R10, 0x1, R0 ;  /* 0x000000010a647819 */ /* 0x004fce0000010200 */
.L_x_166:
[----:B------:R-:W-:-:S04]  /*17a0*/  SHF.L.U32 R0, R105, 0x1f, RZ ;  /* 0x0000001f69007819 */ /* 0x000fc800000006ff */
[----:B------:R-:W0:Y:S02]  /*17b0*/  SYNCS.PHASECHK.TRANS64.TRYWAIT P0, [UR43+-0x8], R0 ;  /* 0xfffff800ff0075a7 */ /* 0x000e24000800016b */
[----:B01-34-:R-:W-:Y:S05]  /*17c0*/  @!P0 BRA `(.L_x_19) ;  /* 0x0000006c00dc8947 */ /* 0x01bfea0003800000 */
.L_x_189:
[----:B------:R-:W-:Y:S02]  /*17d0*/  ULDC UR4, c[0x0][0x28c] ;  /* 0x0000a30000047ab9 */ /* 0x000fe40000000800 */
[----:B------:R-:W-:-:S13]  /*17e0*/  ISETP.LT.AND P0, PT, RZ, UR4, PT ;  /* 0x00000004ff007c0c */ /* 0x000fda000bf01270 */
[----:B------:R-:W-:Y:S05]  /*17f0*/  @P0 BRA `(.L_x_20) ;  /* 0x0000000000400947 */ /* 0x000fea0003800000 */
[----:B0-----:R-:W-:Y:S01]  /*1800*/  MOV R0, 0x0 ;  /* 0x0000000000007802 */ /* 0x001fe20000000f00 */
[----:B------:R-:W-:Y:S01]  /*1810*/  ULDC.64 UR4, c[0x4][0x68] ;  /* 0x01001a0000047ab9 */ /* 0x000fe20000000a00 */
[----:B------:R-:W-:Y:S01]  /*1820*/  ULDC.64 UR6, c[0x4][0x8] ;  /* 0x0100020000067ab9 */ /* 0x000fe20000000a00 */
[----:B------:R-:W-:Y:S01]  /*1830*/  IMAD.U32 R4, RZ, RZ, UR4 ;  /* 0x00000004ff047e24 */ /* 0x000fe2000f8e00ff */
[----:B------:R0:W1:Y:S01]  /*1840*/  LDC.64 R14, c[0x4][R0] ;  /* 0x01000000000e7b82 */ /* 0x0000620000000a00 */
[----:B------:R-:W-:Y:S01]  /*1850*/  IMAD.U32 R5, RZ, RZ, UR5 ;  /* 0x00000005ff057e24 */ /* 0x000fe2000f8e00ff */
[----:B------:R-:W-:Y:S01]  /*1860*/  ULDC.64 UR4, c[0x4][0x70] ;  /* 0x01001c0000047ab9 */ /* 0x000fe20000000a00 */
[----:B------:R-:W-:Y:S02]  /*1870*/  IMAD.U32 R10, RZ, RZ, UR6 ;  /* 0x00000006ff0a7e24 */ /* 0x000fe4000f8e00ff */
[----:B------:R-:W-:Y:S02]  /*1880*/  IMAD.U32 R6, RZ, RZ, UR4 ;  /* 0x00000004ff067e24 */ /* 0x000fe4000f8e00ff */
[----:B------:R-:W-:-:S02]  /*1890*/  IMAD.U32 R7, RZ, RZ, UR5 ;  /* 0x00000005ff077e24 */ /* 0x000fc4000f8e00ff */
[----:B------:R-:W-:Y:S02]  /*18a0*/  IMAD.U32 R11, RZ, RZ, UR7 ;  /* 0x00000007ff0b7e24 */ /* 0x000fe4000f8e00ff */
[----:B------:R-:W-:Y:S02]  /*18b0*/  IMAD.MOV.U32 R8, RZ, RZ, 0x1e1 ;  /* 0x000001e1ff087424 */ /* 0x000fe400078e00ff */
[----:B------:R-:W-:Y:S02]  /*18c0*/  IMAD.MOV.U32 R12, RZ, RZ, 0x1 ;  /* 0x00000001ff0c7424 */ /* 0x000fe400078e00ff */
[----:B0-----:R-:W-:-:S07]  /*18d0*/  IMAD.MOV.U32 R13, RZ, RZ, RZ ;  /* 0x000000ffff0d7224 */ /* 0x001fce00078e00ff */
[----:B------:R-:W-:-:S07]  /*18e0*/  LEPC R20, `(.L_x_20) ;  /* 0x000000001014794e */ /* 0x000fce0000000000 */
[----:B-1---5:R-:W-:Y:S05]  /*18f0*/  CALL.ABS.NOINC R14 ;  /* 0x000000000e007343 */ /* 0x022fea0003c00000 */
.L_x_20:
[----:B------:R-:W-:-:S13]  /*1900*/  ISETP.NE.AND P0, PT, R104, 0x3, PT ;  /* 0x000000036800780c */ /* 0x000fda0003f05270 */
[----:B------:R-:W-:Y:S05]  /*1910*/  @!P0 BRA `(.L_x_21) ;  /* 0x0000000000048947 */ /* 0x000fea0003800000 */
[----:B------:R-:W-:Y:S01]  /*1920*/  BPT.TRAP 0x1 ;  /* 0x000000040000795c */ /* 0x000fe20000300000 */
.L_x_21:
[----:B0-----:R-:W-:Y:S02]  /*1930*/  IMAD.U32 R3, RZ, RZ, UR36 ;  /* 0x00000024ff037e24 */ /* 0x001fe4000f8e00ff */
[----:B------:R-:W-:-:S03]  /*1940*/  IMAD.U32 R0, RZ, RZ, UR38 ;  /* 0x00000026ff007e24 */ /* 0x000fc6000f8e00ff */
[----:B------:R-:W-:Y:S02]  /*1950*/  LEA R3, R3, UR40, 0x3 ;  /* 0x0000002803037c11 */ /* 0x000fe4000f8e18ff */
[----:B------:R-:W-:-:S04]  /*1960*/  SHF.L.U32 R0, R0, 0x1f, RZ ;  /* 0x0000001f00007819 */ /* 0x000fc800000006ff */
[----:B------:R0:W1:Y:S01]  /*1970*/  SYNCS.PHASECHK.TRANS64.TRYWAIT P1, [R3+URZ], R0 ;  /* 0x00000000030075a7 */ /* 0x000062000802017f */
[----:B------:R-:W-:Y:S05]  /*1980*/  @!P0 BRA `(.L_x_22) ;  /* 0x0000000000048947 */ /* 0x000fea0003800000 */
[----:B------:R-:W-:Y:S01]  /*1990*/  BPT.TRAP 0x1 ;  /* 0x000000040000795c */ /* 0x000fe20000300000 */
.L_x_22:
[----:B------:R-:W-:-:S05]  /*19a0*/  IMAD.U32 R4, RZ, RZ, UR42 ;  /* 0x0000002aff047e24 */ /* 0x000fca000f8e00ff */
[----:B------:R-:W-:Y:S01]  /*19b0*/  ISETP.GE.AND P2, PT, R4, 0x1, PT ;  /* 0x000000010400780c */ /* 0x000fe20003f46270 */
[----:B-1----:R-:W-:-:S12]  /*19c0*/  @P1 BRA `(.L_x_23) ;  /* 0x0000000000081947 */ /* 0x002fd80003800000 */
[----:B------:R-:W1:Y:S02]  /*19d0*/  SYNCS.PHASECHK.TRANS64.TRYWAIT P1, [R3+URZ], R0 ;  /* 0x00000000030075a7 */ /* 0x000e64000802017f */
[----:B-1----:R-:W-:Y:S05]  /*19e0*/  @!P1 BRA `(.L_x_24) ;  /* 0x0000006c006c9947 */ /* 0x002fea0003800000 */
.L_x_23:
[----:B------:R-:W-:Y:S05]  /*19f0*/  WARPSYNC.ALL ;  /* 0x0000000000007948 */ /* 0x000fea0003800000 */
[----:B------:R-:W-:Y:S01]  /*1a00*/  UIADD3 UR4, UR40, 0x180, URZ ;  /* 0x0000018028047890 */ /* 0x000fe2000fffe03f */
[----:B------:R-:W-:Y:S01]  /*1a10*/  WARPGROUP.ARRIVE ;  /* 0x00000000000079c5 */ /* 0x000fe20000000000 */
[----:B------:R-:W-:Y:S02]  /*1a20*/  UIADD3 UR5, UR40, 0x28180, URZ ;  /* 0x0002818028057890 */ /* 0x000fe4000fffe03f */
[----:B------:R-:W-:Y:S02]  /*1a30*/  USHF.R.U32.HI UR4, URZ, 0x4, UR4 ;  /* 0x000000043f047899 */ /* 0x000fe40008011604 */
[----:B------:R-:W-:-:S02]  /*1a40*/  USHF.R.U32.HI UR5, URZ, 0x4, UR5 ;  /* 0x000000043f057899 */ /* 0x000fc40008011605 */
[----:B------:R-:W-:Y:S02]  /*1a50*/  ULOP3.LUT UR4, UR4, 0x3fff, URZ, 0xc0, !UPT ;  /* 0x00003fff04047892 */ /* 0x000fe4000f8ec03f */
[----:B------:R-:W-:Y:S02]  /*1a60*/  ULOP3.LUT UR5, UR5, 0x3fff, URZ, 0xc0, !UPT ;  /* 0x00003fff05057892 */ /* 0x000fe4000f8ec03f */
[----:B------:R-:W-:Y:S02]  /*1a70*/  ULOP3.LUT UR4, UR4, 0x10000, URZ, 0xfc, !UPT ;  /* 0x0001000004047892 */ /* 0x000fe4000f8efc3f */
[----:B------:R-:W-:Y:S02]  /*1a80*/  ULOP3.LUT UR5, UR5, 0x10000, URZ, 0xfc, !UPT ;  /* 0x0001000005057892 */ /* 0x000fe4000f8efc3f */
[----:B------:R-:W-:Y:S02]  /*1a90*/  ULEA UR7, UR36, UR4, 0xb ;  /* 0x0000000424077291 */ /* 0x000fe4000f8e583f */
[----:B------:R-:W-:Y:S01]  /*1aa0*/  ULEA UR6, UR36, UR5, 0xc ;  /* 0x0000000524067291 */ /* 0x000fe2000f8e603f */
[----:B------:R-:W-:Y:S01]  /*1ab0*/  UMOV UR9, 0x40000040 ;  /* 0x4000004000097882 */ /* 0x000fe20000000000 */
[----:B------:R-:W-:-:S03]  /*1ac0*/  UMOV UR11, 0x40000040 ;  /* 0x40000040000b7882 */ /* 0x000fc60000000000 */
[----:B------:R-:W-:Y:S02]  /*1ad0*/  UMOV UR8, UR7 ;  /* 0x0000000700087c82 */ /* 0x000fe40008000000 */
[----:B------:R-:W-:Y:S02]  /*1ae0*/  UMOV UR10, UR6 ;  /* 0x00000006000a7c82 */ /* 0x000fe40008000000 */
[----:B------:R-:W-:Y:S01]  /*1af0*/  HGMMA.64x128x8.F32.TF32 R24, gdesc[UR8], RZ, !UPT, gsb0 ;  /* 0x05e00000081879f0 */ /* 0x000fe2000c0028ff */
[----:B------:R-:W-:Y:S02]  /*1b00*/  UIADD3 UR8, UR7, 0x2, URZ ;  /* 0x0000000207087890 */ /* 0x000fe4000fffe03f */
[----:B------:R-:W-:Y:S01]  /*1b10*/  UIADD3 UR10, UR6, 0x2, URZ ;  /* 0x00000002060a7890 */ /* 0x000fe2000fffe03f */
[----:B------:R-:W-:Y:S01]  /*1b20*/  UMOV UR9, 0x40000040 ;  /* 0x4000004000097882 */ /* 0x000fe20000000000 */
[----:B------:R-:W-:Y:S01]  /*1b30*/  UMOV UR11, 0x40000040 ;  /* 0x40000040000b7882 */ /* 0x000fe20000000000 */
[----:B------:R-:W-:-:S02]  /*1b40*/  WARPGROUP.DEPBAR.LE gsb0, 0x0 ;  /* 0x00008000000079c5 */ /* 0x000fc40000010000 */
[----:B------:R-:W-:-:S06]  /*1b50*/  WARPGROUP.ARRIVE ;  /* 0x00000000000079c5 */ /* 0x000fcc0000000000 */
[----:B------:R-:W-:Y:S01]  /*1b60*/  HGMMA.64x128x8.F32.TF32 R24, gdesc[UR8], R24, gsb0 ;  /* 0x05e00000081879f0 */ /* 0x000fe20008002818 */
[----:B------:R-:W-:Y:S02]  /*1b70*/  UIADD3 UR8, UR7, 0x4, URZ ;  /* 0x0000000407087890 */ /* 0x000fe4000fffe03f */
[----:B------:R-:W-:Y:S01]  /*1b80*/  UIADD3 UR10, UR6, 0x4, URZ ;  /* 0x00000004060a7890 */ /* 0x000fe2000fffe03f */
[----:B------:R-:W-:Y:S01]  /*1b90*/  UMOV UR9, 0x40000040 ;  /* 0x4000004000097882 */ /* 0x000fe20000000000 */
[----:B------:R-:W-:Y:S01]  /*1ba0*/  UMOV UR11, 0x40000040 ;  /* 0x40000040000b7882 */ /* 0x000fe20000000000 */
[----:B------:R-:W-:Y:S02]  /*1bb0*/  WARPGROUP.DEPBAR.LE gsb0, 0x0 ;  /* 0x00008000000079c5 */ /* 0x000fe40000010000 */
        /* <DEDUP_REMOVED lines=92> */
[----:B------:R-:W-:Y:S03]  /*2180*/  HGMMA.64x128x8.F32.TF32 R24, gdesc[UR8], R24, gsb0 ;  /* 0x05e00000081879f0 */ /* 0x000fe60008002818 */
[----:B------:R-:W-:Y:S02]  /*2190*/  WARPGROUP.DEPBAR.LE gsb0, 0x0 ;  /* 0x00008000000079c5 */ /* 0x000fe40000010000 */
[----:B------:R-:W-:Y:S05]  /*21a0*/  @!P2 BRA `(.L_x_25) ;  /* 0x000000080064a947 */ /* 0x000fea0003800000 */
[----:B------:R-:W-:Y:S01]  /*21b0*/  UIADD3 UR6, UR36, 0x1, URZ ;  /* 0x0000000124067890 */ /* 0x000fe2000fffe03f */
[----:B01----:R-:W-:Y:S02]  /*21c0*/  IMAD.U32 R0, RZ, RZ, UR42 ;  /* 0x0000002aff007e24 */ /* 0x003fe4000f8e00ff */
[----:B------:R-:W-:Y:S01]  /*21d0*/  IMAD.U32 R3, RZ, RZ, UR36 ;  /* 0x00000024ff037e24 */ /* 0x000fe2000f8e00ff */
[----:B------:R-:W-:-:S04]  /*21e0*/  UISETP.NE.AND UP0, UPT, UR6, 0x5, UPT ;  /* 0x000000050600788c */ /* 0x000fc8000bf05270 */
[----:B------:R-:W-:Y:S02]  /*21f0*/  USEL UR7, URZ, 0x1, UP0 ;  /* 0x000000013f077887 */ /* 0x000fe40008000000 */
[----:B------:R-:W-:Y:S02]  /*2200*/  USEL UR6, UR6, URZ, UP0 ;  /* 0x0000003f06067287 */ /* 0x000fe40008000000 */
[----:B------:R-:W-:-:S06]  /*2210*/  ULOP3.LUT UR7, UR38, UR7, URZ, 0x3c, !UPT ;  /* 0x0000000726077292 */ /* 0x000fcc000f8e3c3f */
[----:B------:R-:W-:-:S07]  /*2220*/  IMAD.U32 R6, RZ, RZ, UR7 ;  /* 0x00000007ff067e24 */ /* 0x000fce000f8e00ff */
.L_x_32:
[----:B------:R-:W-:Y:S05]  /*2230*/  @!P0 BRA `(.L_x_26) ;  /* 0x0000000000048947 */ /* 0x000fea0003800000 */
[----:B------:R-:W-:Y:S01]  /*2240*/  BPT.TRAP 0x1 ;  /* 0x000000040000795c */ /* 0x000fe20000300000 */
.L_x_26:
[----:B------:R-:W-:Y:S01]  /*2250*/  ULEA UR7, UR6, UR40, 0x3 ;  /* 0x0000002806077291 */ /* 0x000fe2000f8e183f */
[----:B------:R-:W-:-:S08]  /*2260*/  SHF.L.U32 R4, R6, 0x1f, RZ ;  /* 0x0000001f06047819 */ /* 0x000fd000000006ff */
[----:B------:R0:W1:Y:S01]  /*2270*/  SYNCS.PHASECHK.TRANS64.TRYWAIT P1, [UR7], R4 ;  /* 0x00000004ff0075a7 */ /* 0x0000620008020147 */
[----:B------:R-:W-:Y:S05]  /*2280*/  @!P0 BRA `(.L_x_27) ;  /* 0x0000000000048947 */ /* 0x000fea0003800000 */
[----:B------:R-:W-:Y:S01]  /*2290*/  BPT.TRAP 0x1 ;  /* 0x000000040000795c */ /* 0x000fe20000300000 */
.L_x_27:
[----:B-1----:R-:W-:Y:S05]  /*22a0*/  @P1 BRA `(.L_x_28) ;  /* 0x0000000000081947 */ /* 0x002fea0003800000 */
[----:B------:R-:W1:Y:S02]  /*22b0*/  SYNCS.PHASECHK.TRANS64.TRYWAIT P1, [UR7], R4 ;  /* 0x00000004ff0075a7 */ /* 0x000e640008020147 */
[----:B-1----:R-:W-:Y:S05]  /*22c0*/  @!P1 BRA `(.L_x_29) ;  /* 0x0000006400489947 */ /* 0x002fea0003800000 */
.L_x_28:
[----:B------:R-:W-:Y:S01]  /*22d0*/  ULEA UR7, UR6, UR5, 0xc ;  /* 0x0000000506077291 */ /* 0x000fe2000f8e603f */
[----:B------:R-:W-:Y:S01]  /*22e0*/  WARPGROUP.ARRIVE ;  /* 0x00000000000079c5 */ /* 0x000fe20000000000 */
[----:B------:R-:W-:Y:S01]  /*22f0*/  ULEA UR12, UR6, UR4, 0xb ;  /* 0x00000004060c7291 */ /* 0x000fe2000f8e583f */
[----:B------:R-:W-:Y:S01]  /*2300*/  UMOV UR11, 0x40000040 ;  /* 0x40000040000b7882 */ /* 0x000fe20000000000 */
[----:B------:R-:W-:-:S03]  /*2310*/  UMOV UR9, 0x40000040 ;  /* 0x4000004000097882 */ /* 0x000fc60000000000 */
[----:B------:R-:W-:Y:S02]  /*2320*/  UMOV UR10, UR7 ;  /* 0x00000007000a7c82 */ /* 0x000fe40008000000 */
[----:B------:R-:W-:Y:S02]  /*2330*/  UMOV UR8, UR12 ;  /* 0x0000000c00087c82 */ /* 0x000fe40008000000 */
[----:B------:R-:W-:Y:S01]  /*2340*/  HGMMA.64x128x8.F32.TF32 R24, gdesc[UR8], R24, gsb0 ;  /* 0x05e00000081879f0 */ /* 0x000fe20008002818 */
        /* <DEDUP_REMOVED lines=107> */
[----:B------:R-:W-:Y:S01]  /*2a00*/  BPT.TRAP 0x1 ;  /* 0x000000040000795c */ /* 0x000fe20000300000 */
.L_x_30:
[----:B------:R-:W-:-:S13]  /*2a10*/  ISETP.NE.AND P1, PT, R89, RZ, PT ;  /* 0x000000ff5900720c */ /* 0x000fda0003f25270 */
[----:B01----:R-:W-:-:S05]  /*2a20*/  @P1 LEA R4, R3, UR40, 0x3 ;  /* 0x0000002803041c11 */ /* 0x003fca000f8e18ff */
[----:B------:R-:W-:-:S05]  /*2a30*/  @P1 VIADD R5, R4, 0x28 ;  /* 0x0000002804051836 */ /* 0x000fca0000000000 */
[----:B------:R-:W-:-:S04]  /*2a40*/  @P1 PRMT R5, R88, 0x654, R5 ;  /* 0x0000065458051816 */ /* 0x000fc80000000005 */
[----:B------:R0:W-:Y:S01]  /*2a50*/  @P1 SYNCS.ARRIVE.TRANS64.RED.A1T0 RZ, [R5+URZ], RZ ;  /* 0x000000ff05ff19a7 */ /* 0x0001e2000810043f */
[----:B------:R-:W-:-:S13]  /*2a60*/  ISETP.GT.U32.AND P1, PT, R23, 0x1, PT ;  /* 0x000000011700780c */ /* 0x000fda0003f24070 */
[----:B0-----:R-:W-:Y:S05]  /*2a70*/  @P1 BRA `(.L_x_31) ;  /* 0x0000000000041947 */ /* 0x001fea0003800000 */
[----:B------:R-:W-:Y:S01]  /*2a80*/  BPT.TRAP 0x1 ;  /* 0x000000040000795c */ /* 0x000fe20000300000 */
.L_x_31:
[----:B------:R-:W-:Y:S01]  /*2a90*/  UIADD3 UR6, UR6, 0x1, URZ ;  /* 0x0000000106067890 */ /* 0x000fe2000fffe03f */
[C---:B------:R-:W-:Y:S01]  /*2aa0*/  ISETP.GT.AND P2, PT, R0.reuse, 0x1, PT ;  /* 0x000000010000780c */ /* 0x040fe20003f44270 */
[----:B------:R-:W-:Y:S02]  /*2ab0*/  VIADD R3, R3, 0x1 ;  /* 0x0000000103037836 */ /* 0x000fe40000000000 */
[----:B------:R-:W-:Y:S01]  /*2ac0*/  UISETP.NE.AND UP0, UPT, UR6, 0x5, UPT ;  /* 0x000000050600788c */ /* 0x000fe2000bf05270 */
[----:B------:R-:W-:Y:S02]  /*2ad0*/  VIADD R0, R0, 0xffffffff ;  /* 0xffffffff00007836 */ /* 0x000fe40000000000 */
[C---:B------:R-:W-:Y:S01]  /*2ae0*/  ISETP.NE.AND P1, PT, R3.reuse, 0x5, PT ;  /* 0x000000050300780c */ /* 0x040fe20003f25270 */
[----:B------:R-:W-:Y:S02]  /*2af0*/  USEL UR7, URZ, 0x1, UP0 ;  /* 0x000000013f077887 */ /* 0x000fe40008000000 */
[----:B------:R-:W-:Y:S01]  /*2b00*/  USEL UR6, UR6, URZ, UP0 ;  /* 0x0000003f06067287 */ /* 0x000fe20008000000 */
[----:B------:R-:W-:-:S03]  /*2b10*/  SEL R3, R3, RZ, P1 ;  /* 0x000000ff03037207 */ /* 0x000fc60000800000 */
[----:B------:R-:W-:Y:S01]  /*2b20*/  LOP3.LUT R6, R6, UR7, RZ, 0x3c, !PT ;  /* 0x0000000706067c12 */ /* 0x000fe2000f8e3cff */
[----:B------:R-:W-:Y:S07]  /*2b30*/  @P2 BRA `(.L_x_32) ;  /* 0xfffffff400bc2947 */ /* 0x000fee000383ffff */
.L_x_25:
[----:B01----:R-:W0:Y:S01]  /*2b40*/  LDC R0, c[0x0][0x28c] ;  /* 0x0000a300ff007b82 */ /* 0x003e220000000800 */
[----:B------:R-:W-:-:S04]  /*2b50*/  IMAD.U32 R3, RZ, RZ, UR44 ;  /* 0x0000002cff037e24 */ /* 0x000fc8000f8e00ff */
[----:B------:R1:W-:Y:S01]  /*2b60*/  SYNCS.ARRIVE.TRANS64.A1T0 RZ, [R3+UR41], RZ ;  /* 0x000000ff03ff79a7 */ /* 0x0003e20008100029 */
[----:B0-----:R-:W-:-:S13]  /*2b70*/  ISETP.GE.AND P1, PT, R0, 0x1, PT ;  /* 0x000000010000780c */ /* 0x001fda0003f26270 */
[----:B-1----:R-:W-:Y:S05]  /*2b80*/  @!P1 BRA `(.L_x_33) ;  /* 0x0000000000449947 */ /* 0x002fea0003800000 */
[----:B------:R-:W-:Y:S05]  /*2b90*/  @!P0 BRA `(.L_x_34) ;  /* 0x0000000000048947 */ /* 0x000fea0003800000 */
[----:B------:R-:W-:Y:S01]  /*2ba0*/  BPT.TRAP 0x1 ;  /* 0x000000040000795c */ /* 0x000fe20000300000 */
.L_x_34:
[----:B------:R-:W-:-:S13]  /*2bb0*/  ISETP.NE.AND P0, PT, R89, RZ, PT ;  /* 0x000000ff5900720c */ /* 0x000fda0003f05270 */
[----:B------:R-:W-:-:S05]  /*2bc0*/  VOTEU.ANY UP0, P0 ;  /* 0x00000000003f7886 */ /* 0x000fca0000000100 */
[----:B------:R-:W-:-:S06]  /*2bd0*/  @UP0 UIADD3 UR4, UR36, UR42, URZ ;  /* 0x0000002a24040290 */ /* 0x000fcc000fffe03f */
[----:B------:R-:W-:Y:S02]  /*2be0*/  IMAD.U32 R4, RZ, RZ, UR4 ;  /* 0x00000004ff047e24 */ /* 0x000fe4000f8e00ff */
[----:B------:R-:W-:Y:S02]  /*2bf0*/  IMAD.U32 R3, RZ, RZ, UR4 ;  /* 0x00000004ff037e24 */ /* 0x000fe4000f8e00ff */
[----:B------:R-:W-:-:S05]  /*2c00*/  @P0 IMAD.WIDE.U32 R4, R4, -0x33333333, RZ ;  /* 0xcccccccd04040825 */ /* 0x000fca00078e00ff */
[----:B------:R-:W-:-:S05]  /*2c10*/  @P0 SHF.R.U32.HI R0, RZ, 0x2, R5 ;  /* 0x00000002ff000819 */ /* 0x000fca0000011605 */
[----:B------:R-:W-:-:S05]  /*2c20*/  @P0 IMAD R0, R0, -0x5, R3 ;  /* 0xfffffffb00000824 */ /* 0x000fca00078e0203 */
[----:B------:R-:W-:-:S05]  /*2c30*/  @P0 LEA R0, R0, UR40, 0x3 ;  /* 0x0000002800000c11 */ /* 0x000fca000f8e18ff */
[----:B------:R-:W-:-:S05]  /*2c40*/  @P0 VIADD R3, R0, 0x28 ;  /* 0x0000002800030836 */ /* 0x000fca0000000000 */
[----:B------:R-:W-:-:S04]  /*2c50*/  @P0 PRMT R3, R88, 0x654, R3 ;  /* 0x0000065458030816 */ /* 0x000fc80000000003 */
[----:B------:R0:W-:Y:S01]  /*2c60*/  @P0 SYNCS.ARRIVE.TRANS64.RED.A1T0 RZ, [R3+URZ], RZ ;  /* 0x000000ff03ff09a7 */ /* 0x0001e2000810043f */
[----:B------:R-:W-:-:S13]  /*2c70*/  ISETP.GT.U32.AND P0, PT, R23, 0x1, PT ;  /* 0x000000011700780c */ /* 0x000fda0003f04070 */
[----:B0-----:R-:W-:Y:S05]  /*2c80*/  @P0 BRA `(.L_x_33) ;  /* 0x0000000000040947 */ /* 0x001fea0003800000 */
[----:B------:R-:W-:Y:S01]  /*2c90*/  BPT.TRAP 0x1 ;  /* 0x000000040000795c */ /* 0x000fe20000300000 */
.L_x_33:
[----:B------:R-:W-:Y:S01]  /*2ca0*/  SHF.L.U32 R0, R105, 0x1f, RZ ;  /* 0x0000001f69007819 */ /* 0x000fe200000006ff */
[----:B------:R-:W-:Y:S01]  /*2cb0*/  UIADD3 UR36, UR36, UR39, URZ ;  /* 0x0000002724247290 */ /* 0x000fe2000fffe03f */
[----:B------:R-:W-:Y:S01]  /*2cc0*/  SHF.R.S32.HI R9, RZ, 0x1f, R19 ;  /* 0x0000001fff097819 */ /* 0x000fe20000011413 */
[----:B------:R-:W-:Y:S01]  /*2cd0*/  UISETP.GE.U32.AND UP1, UPT, UR39, 0x5, UPT ;  /* 0x000000052700788c */ /* 0x000fe2000bf26070 */
[----:B------:R-:W0:Y:S01]  /*2ce0*/  SYNCS.PHASECHK.TRANS64.TRYWAIT P0, [UR43+0x8], R0 ;  /* 0x00000800ff0075a7 */ /* 0x000e22000800016b */
[----:B------:R-:W-:-:S04]  /*2cf0*/  UISETP.GT.U32.AND UP0, UPT, UR36, 0x4, UPT ;  /* 0x000000042400788c */ /* 0x000fc8000bf04070 */
[----:B------:R-:W-:-:S04]  /*2d00*/  UISETP.LT.U32.AND UP0, UPT, UR39, 0x5, UP0 ;  /* 0x000000052700788c */ /* 0x000fc80008701070 */
[----:B------:R-:W-:Y:S02]  /*2d10*/  USEL UR6, URZ, 0x1, !UP0 ;  /* 0x000000013f067887 */ /* 0x000fe4000c000000 */
[----:B------:R-:W-:Y:S02]  /*2d20*/  @UP1 UIMAD.WIDE.U32 UR4, UR36, -0x33333333, URZ ;  /* 0xcccccccd240418a5 */ /* 0x000fe4000f8e003f */
[----:B------:R-:W-:Y:S02]  /*2d30*/  ULOP3.LUT UR38, UR38, UR6, URZ, 0x3c, !UPT ;  /* 0x0000000626267292 */ /* 0x000fe4000f8e3c3f */
[----:B------:R-:W-:-:S04]  /*2d40*/  @UP1 USHF.R.U32.HI UR4, URZ, 0x2, UR5 ;  /* 0x000000023f041899 */ /* 0x000fc80008011605 */
[----:B------:R-:W-:Y:S01]  /*2d50*/  @UP1 ULOP3.LUT UR38, UR38, 0x1, UR4, 0x78, !UPT ;  /* 0x0000000126261892 */ /* 0x000fe2000f8e7804 */
[----:B0-----:R-:W-:Y:S11]  /*2d60*/  @!P0 BRA `(.L_x_35) ;  /* 0x0000005800b88947 */ /* 0x001ff60003800000 */
.L_x_190:
[----:B------:R-:W-:Y:S01]  /*2d70*/  ULDC.64 UR4, c[0x0][0x5d0] ;  /* 0x0001740000047ab9 */ /* 0x000fe20000000a00 */
[----:B------:R-:W-:Y:S01]  /*2d80*/  ULDC UR6, c[0x0][0x284] ;  /* 0x0000a10000067ab9 */ /* 0x000fe20000000800 */
[----:B0-----:R-:W-:Y:S02]  /*2d90*/  IMAD R0, R9, UR4, RZ ;  /* 0x0000000409007c24 */ /* 0x001fe4000f8e02ff */
[----:B------:R-:W-:Y:S02]  /*2da0*/  IMAD.SHL.U32 R12, R18, 0x80, RZ ;  /* 0x00000080120c7824 */ /* 0x000fe400078e00ff */
[C---:B------:R-:W-:Y:S02]  /*2db0*/  IMAD R3, R19.reuse, UR5, R0 ;  /* 0x0000000513037c24 */ /* 0x040fe4000f8e0200 */
[----:B------:R-:W-:Y:S01]  /*2dc0*/  IMAD.SHL.U32 R0, R22, 0x40, RZ ;  /* 0x0000004016007824 */ /* 0x000fe200078e00ff */
[----:B------:R-:W-:Y:S01]  /*2dd0*/  SHF.R.S32.HI R13, RZ, 0x1f, R12 ;  /* 0x0000001fff0d7819 */ /* 0x000fe2000001140c */
[----:B------:R-:W-:Y:S01]  /*2de0*/  IMAD.WIDE.U32 R4, R19, UR4, R94 ;  /* 0x0000000413047c25 */ /* 0x000fe2000f8e005e */
[----:B------:R-:W-:-:S02]  /*2df0*/  ULDC.64 UR4, c[0x0][0x5c8] ;  /* 0x0001720000047ab9 */ /* 0x000fc40000000a00 */
[----:B------:R-:W-:Y:S01]  /*2e00*/  ISETP.GE.AND P0, PT, R0, UR6, PT ;  /* 0x0000000600007c0c */ /* 0x000fe2000bf06270 */
[----:B------:R-:W-:Y:S01]  /*2e10*/  ULDC UR6, c[0x0][0x288] ;  /* 0x0000a20000067ab9 */ /* 0x000fe20000000800 */
[----:B------:R-:W-:Y:S01]  /*2e20*/  IADD3 R4, P1, R12, R4, RZ ;  /* 0x000000040c047210 */ /* 0x000fe20007f3e0ff */
[----:B------:R-:W-:Y:S01]  /*2e30*/  IMAD.WIDE R20, R22, 0x40, R92 ;  /* 0x0000004016147825 */ /* 0x000fe200078e025c */
[----:B------:R-:W-:Y:S02]  /*2e40*/  ISETP.GE.OR P0, PT, R12, UR6, P0 ;  /* 0x000000060c007c0c */ /* 0x000fe40008706670 */
[----:B------:R-:W-:Y:S01]  /*2e50*/  IADD3.X R5, R13, R5, R3, P1, !PT ;  /* 0x000000050d057210 */ /* 0x000fe20000ffe403 */
[----:B------:R-:W-:-:S04]  /*2e60*/  IMAD R7, R21, UR4, RZ ;  /* 0x0000000415077c24 */ /* 0x000fc8000f8e02ff */
[C---:B------:R-:W-:Y:S02]  /*2e70*/  IMAD R7, R20.reuse, UR5, R7 ;  /* 0x0000000514077c24 */ /* 0x040fe4000f8e0207 */
[----:B------:R-:W-:-:S04]  /*2e80*/  IMAD.WIDE.U32 R106, R20, UR4, R4 ;  /* 0x00000004146a7c25 */ /* 0x000fc8000f8e0004 */
[----:B------:R-:W-:Y:S05]  /*2e90*/  @P0 BRA `(.L_x_36) ;  /* 0x0000003c00d80947 */ /* 0x000fea0003800000 */
[----:B-----5:R-:W-:Y:S01]  /*2ea0*/  FSETP.NEU.AND P1, PT, R91, RZ, PT ;  /* 0x000000ff5b00720b */ /* 0x020fe20003f2d000 */
[----:B------:R-:W-:Y:S01]  /*2eb0*/  IMAD.IADD R3, R99, 0x1, -R12 ;  /* 0x0000000163037824 */ /* 0x000fe200078e0a0c */
[----:B------:R-:W-:Y:S01]  /*2ec0*/  BSSY B0, `(.L_x_36) ;  /* 0x00003f3000007945 */ /* 0x000fe20003800000 */
[----:B------:R-:W-:Y:S02]  /*2ed0*/  IMAD.IADD R0, R103, 0x1, -R0 ;  /* 0x0000000167007824 */ /* 0x000fe400078e0a00 */
[----:B------:R-:W-:Y:S01]  /*2ee0*/  IMAD.IADD R115, R107, 0x1, R7 ;  /* 0x000000016b737824 */ /* 0x000fe200078e0207 */
[----:B------:R-:W-:-:S04]  /*2ef0*/  ISETP.GT.AND P0, PT, R3, RZ, PT ;  /* 0x000000ff0300720c */ /* 0x000fc80003f04270 */
[----:B------:R-:W-:-:S03]  /*2f00*/  ISETP.GT.AND P2, PT, R0, RZ, P0 ;  /* 0x000000ff0000720c */ /* 0x000fc60000744270 */
[----:B------:R-:W-:Y:S10]  /*2f10*/  @!P1 BRA `(.L_x_37) ;  /* 0x0000002c001c9947 */ /* 0x000ff40003800000 */
[----:B------:R-:W0:Y:S01]  /*2f20*/  LDC.64 R108, c[0x0][0x5b8] ;  /* 0x00016e00ff6c7b82 */ /* 0x000e220000000a00 */
[----:B------:R-:W-:-:S07]  /*2f30*/  ULDC.64 UR4, c[0x0][0x5c0] ;  /* 0x0001700000047ab9 */ /* 0x000fce0000000a00 */
[----:B------:R-:W1:Y:S08]  /*2f40*/  LDC.64 R110, c[0x0][0x5b0] ;  /* 0x00016c00ff6e7b82 */ /* 0x000e700000000a00 */
[----:B------:R-:W2:Y:S01]  /*2f50*/  LDC.64 R112, c[0x0][0x5a8] ;  /* 0x00016a00ff707b82 */ /* 0x000ea20000000a00 */
[-C--:B0-----:R-:W-:Y:S02]  /*2f60*/  IMAD R6, R9, R108.reuse, RZ ;  /* 0x0000006c09067224 */ /* 0x081fe400078e02ff */
[----:B------:R-:W-:-:S04]  /*2f70*/  IMAD.WIDE.U32 R4, R19, R108, R94 ;  /* 0x0000006c13047225 */ /* 0x000fc800078e005e */
[----:B------:R-:W-:Y:S01]  /*2f80*/  IMAD R107, R19, R109, R6 ;  /* 0x0000006d136b7224 */ /* 0x000fe200078e0206 */
[----:B------:R-:W-:Y:S01]  /*2f90*/  IADD3 R6, P1, R12, R4, RZ ;  /* 0x000000040c067210 */ /* 0x000fe20007f3e0ff */
[----:B-1----:R-:W-:-:S03]  /*2fa0*/  IMAD R4, R21, R110, RZ ;  /* 0x0000006e15047224 */ /* 0x002fc600078e02ff */
[----:B------:R-:W-:Y:S01]  /*2fb0*/  IADD3.X R7, R13, R5, R107, P1, !PT ;  /* 0x000000050d077210 */ /* 0x000fe20000ffe46b */
[C---:B------:R-:W-:Y:S02]  /*2fc0*/  IMAD R21, R20.reuse, R111, R4 ;  /* 0x0000006f14157224 */ /* 0x040fe400078e0204 */
[----:B------:R-:W-:-:S04]  /*2fd0*/  IMAD.WIDE.U32 R4, R20, R110, R6 ;  /* 0x0000006e14047225 */ /* 0x000fc800078e0006 */
[----:B------:R-:W-:Y:S01]  /*2fe0*/  IMAD.IADD R5, R5, 0x1, R21 ;  /* 0x0000000105057824 */ /* 0x000fe200078e0215 */
[----:B--2---:R-:W-:-:S04]  /*2ff0*/  LEA R10, P1, R4, R112, 0x2 ;  /* 0x00000070040a7211 */ /* 0x004fc800078210ff */
[----:B------:R-:W-:-:S05]  /*3000*/  LEA.HI.X R11, R4, R113, R5, 0x2, P1 ;  /* 0x00000071040b7211 */ /* 0x000fca00008f1405 */
[----:B------:R0:W2:Y:S01]  /*3010*/  @P2 LDG.E.LTC128B R18, desc[UR46][R10.64] ;  /* 0x0000002e0a122981 */ /* 0x0000a2000c1e1920 */
[----:B------:R-:W-:Y:S01]  /*3020*/  IMAD.WIDE.U32 R4, R20, R110, R12 ;  /* 0x0000006e14047225 */ /* 0x000fe200078e000c */
[----:B------:R-:W-:Y:S01]  /*3030*/  LEA R8, P3, R106, UR4, 0x2 ;  /* 0x000000046a087c11 */ /* 0x000fe2000f8610ff */
[----:B------:R-:W-:Y:S01]  /*3040*/  BSSY B1, `(.L_x_38) ;  /* 0x0000014000017945 */ /* 0x000fe20003800000 */
[----:B------:R-:W-:Y:S02]  /*3050*/  IADD3 R14, P1, R94, R4, RZ ;  /* 0x000000045e0e7210 */ /* 0x000fe40007f3e0ff */
[----:B------:R-:W-:Y:S02]  /*3060*/  LEA.HI.X R9, R106, UR5, R115, 0x2, P3 ;  /* 0x000000056a097c11 */ /* 0x000fe400098f1473 */
[----:B------:R-:W-:Y:S01]  /*3070*/  IADD3.X R15, R95, R21, R5, P1, !PT ;  /* 0x000000155f0f7210 */ /* 0x000fe20000ffe405 */
[----:B0-----:R-:W-:Y:S01]  /*3080*/  IMAD.SHL.U32 R10, R110, 0x8, RZ ;  /* 0x000000086e0a7824 */ /* 0x001fe200078e00ff */
[----:B------:R-:W-:-:S02]  /*3090*/  ISETP.GT.AND P1, PT, R3, 0x1, PT ;  /* 0x000000010300780c */ /* 0x000fc40003f24270 */
[----:B------:R-:W-:Y:S01]  /*30a0*/  SHF.L.U64.HI R11, R110, 0x3, R111 ;  /* 0x000000036e0b7819 */ /* 0x000fe2000001026f */
[----:B------:R-:W-:Y:S01]  /*30b0*/  IMAD.WIDE.U32 R14, R19, R108, R14 ;  /* 0x0000006c130e7225 */ /* 0x000fe200078e000e */
[----:B------:R-:W-:-:S03]  /*30c0*/  ISETP.GT.AND P3, PT, R0, RZ, P1 ;  /* 0x000000ff0000720c */ /* 0x000fc60000f64270 */
[----:B------:R-:W-:Y:S01]  /*30d0*/  IMAD.WIDE.U32 R10, R20, R110, R10 ;  /* 0x0000006e140a7225 */ /* 0x000fe200078e000a */
[----:B--2---:R-:W-:-:S05]  /*30e0*/  LOP3.LUT R4, R18, 0xffffe000, RZ, 0xc0, !PT ;  /* 0xffffe00012047812 */ /* 0x004fca00078ec0ff */
[----:B------:R-:W-:Y:S01]  /*30f0*/  FMUL R5, R4, R91 ;  /* 0x0000005b04057220 */ /* 0x000fe20000400000 */
[----:B------:R-:W-:-:S03]  /*3100*/  LEA R4, P4, R14, R112, 0x2 ;  /* 0x000000700e047211 */ /* 0x000fc600078810ff */
[----:B------:R-:W-:Y:S01]  /*3110*/  FFMA R109, R24, R90, R5 ;  /* 0x0000005a186d7223 */ /* 0x000fe20000000005 */
[----:B------:R-:W-:-:S04]  /*3120*/  IMAD.IADD R5, R107, 0x1, R15 ;  /* 0x000000016b057824 */ /* 0x000fc800078e020f */
[----:B------:R-:W-:Y:S02]  /*3130*/  F2FP.TF32.F32.PACK_B R109, R109 ;  /* 0x0000006dff6d723e */ /* 0x000fe400024050ff */
[----:B------:R-:W-:-:S03]  /*3140*/  LEA.HI.X R5, R14, R113, R5, 0x2, P4 ;  /* 0x000000710e057211 */ /* 0x000fc600020f1405 */
[----:B------:R0:W-:Y:S01]  /*3150*/  @P2 STG.E desc[UR46][R8.64], R109 ;  /* 0x0000006d08002986 */ /* 0x0001e2000c10192e */
[----:B------:R-:W-:Y:S05]  /*3160*/  @!P3 BRA `(.L_x_39) ;  /* 0x000000000004b947 */ /* 0x000fea0003800000 */
[----:B------:R1:W5:Y:S02]  /*3170*/  LDG.E.LTC128B R18, desc[UR46][R4.64+0x4] ;  /* 0x0000042e04127981 */ /* 0x000364000c1e1920 */
.L_x_39:
[----:B------:R-:W-:Y:S05]  /*3180*/  BSYNC B1 ;  /* 0x0000000000017941 */ /* 0x000fea0003800000 */
.L_x_38:
[----:B-----5:R-:W-:Y:S01]  /*3190*/  LOP3.LUT R14, R18, 0xffffe000, RZ, 0xc0, !PT ;  /* 0xffffe000120e7812 */ /* 0x020fe200078ec0ff */
[----:B------:R-:W-:Y:S01]  /*31a0*/  IMAD.IADD R21, R21, 0x1, R11 ;  /* 0x0000000115157824 */ /* 0x000fe200078e020b */
[----:B------:R-:W-:Y:S02]  /*31b0*/  IADD3 R6, P2, R6, R10, RZ ;  /* 0x0000000a06067210 */ /* 0x000fe40007f5e0ff */
[----:B------:R-:W-:Y:S01]  /*31c0*/  ISETP.GT.AND P0, PT, R0, 0x8, P0 ;  /* 0x000000080000780c */ /* 0x000fe20000704270 */
[----:B------:R-:W-:Y:S02]  /*31d0*/  FMUL R14, R14, R91 ;  /* 0x0000005b0e0e7220 */ /* 0x000fe40000400000 */
[----:B------:R-:W-:Y:S02]  /*31e0*/  IMAD.X R7, R21, 0x1, R7, P2 ;  /* 0x0000000115077824 */ /* 0x000fe400010e0607 */
[----:B------:R-:W-:Y:S01]  /*31f0*/  FFMA R25, R25, R90, R14 ;  /* 0x0000005a19197223 */ /* 0x000fe2000000000e */
[----:B------:R-:W-:-:S04]  /*3200*/  LEA R14, P2, R6, R112, 0x2 ;  /* 0x00000070060e7211 */ /* 0x000fc800078410ff */
[----:B------:R-:W-:Y:S01]  /*3210*/  LEA.HI.X R15, R6, R113, R7, 0x2, P2 ;  /* 0x00000071060f7211 */ /* 0x000fe200010f1407 */
[----:B------:R-:W-:Y:S01]  /*3220*/  @P3 IMAD.MOV.U32 R6, RZ, RZ, R8 ;  /* 0x000000ffff063224 */ /* 0x000fe200078e0008 */
[----:B------:R-:W-:Y:S01]  /*3230*/  F2FP.TF32.F32.PACK_B R25, R25 ;  /* 0x00000019ff19723e */ /* 0x000fe200024050ff */
[----:B------:R-:W-:-:S05]  /*3240*/  @P3 IMAD.MOV.U32 R7, RZ, RZ, R9 ;  /* 0x000000ffff073224 */ /* 0x000fca00078e0009 */
[----:B------:R2:W-:Y:S04]  /*3250*/  @P3 STG.E desc[UR46][R6.64+0x4], R25 ;  /* 0x0000041906003986 */ /* 0x0005e8000c10192e */
[----:B------:R-:W3:Y:S01]  /*3260*/  @P0 LDG.E.LTC128B R18, desc[UR46][R14.64] ;  /* 0x0000002e0e120981 */ /* 0x000ee2000c1e1920 */
[----:B------:R-:W-:Y:S01]  /*3270*/  IADD3 R12, P2, P3, R94, R10, R12 ;  /* 0x0000000a5e0c7210 */ /* 0x000fe20007b5e00c */
[----:B------:R-:W-:Y:S01]  /*3280*/  BSSY B1, `(.L_x_40) ;  /* 0x0000011000017945 */ /* 0x000fe20003800000 */
[----:B------:R-:W-:Y:S02]  /*3290*/  ISETP.GT.AND P1, PT, R0, 0x8, P1 ;  /* 0x000000080000780c */ /* 0x000fe40000f24270 */
[----:B------:R-:W-:-:S03]  /*32a0*/  IADD3.X R13, R95, R21, R13, P2, P3 ;  /* 0x000000155f0d7210 */ /* 0x000fc600017e640d */
[----:B------:R-:W-:Y:S01]  /*32b0*/  IMAD.WIDE.U32 R12, R19, R108, R12 ;  /* 0x0000006c130c7225 */ /* 0x000fe200078e000c */
[----:B------:R-:W-:-:S03]  /*32c0*/  SHF.L.U64.HI R19, R96, 0x2, R97 ;  /* 0x0000000260137819 */ /* 0x000fc60000010261 */
[----:B------:R-:W-:Y:S01]  /*32d0*/  IMAD.IADD R13, R107, 0x1, R13 ;  /* 0x000000016b0d7824 */ /* 0x000fe200078e020d */
[----:B--2---:R-:W-:-:S04]  /*32e0*/  LEA R6, P3, R12, R112, 0x2 ;  /* 0x000000700c067211 */ /* 0x004fc800078610ff */
[----:B------:R-:W-:Y:S02]  /*32f0*/  LEA.HI.X R7, R12, R113, R13, 0x2, P3 ;  /* 0x000000710c077211 */ /* 0x000fe400018f140d */
[----:B---3--:R-:W-:-:S05]  /*3300*/  LOP3.LUT R10, R18, 0xffffe000, RZ, 0xc0, !PT ;  /* 0xffffe000120a7812 */ /* 0x008fca00078ec0ff */
[----:B------:R-:W-:Y:S01]  /*3310*/  FMUL R11, R10, R91 ;  /* 0x0000005b0a0b7220 */ /* 0x000fe20000400000 */
[----:B------:R-:W-:-:S03]  /*3320*/  LEA R10, P2, R96, R8, 0x2 ;  /* 0x00000008600a7211 */ /* 0x000fc600078410ff */
[----:B------:R-:W-:Y:S02]  /*3330*/  FFMA R21, R26, R90, R11 ;  /* 0x0000005a1a157223 */ /* 0x000fe4000000000b */
[----:B------:R-:W-:-:S03]  /*3340*/  IMAD.X R11, R19, 0x1, R9, P2 ;  /* 0x00000001130b7824 */ /* 0x000fc600010e0609 */
[----:B------:R-:W-:-:S05]  /*3350*/  F2FP.TF32.F32.PACK_B R21, R21 ;  /* 0x00000015ff15723e */ /* 0x000fca00024050ff */
[----:B------:R2:W-:Y:S01]  /*3360*/  @P0 STG.E desc[UR46][R10.64], R21 ;  /* 0x000000150a000986 */ /* 0x0005e2000c10192e */
[----:B------:R-:W-:Y:S05]  /*3370*/  @!P1 BRA `(.L_x_41) ;  /* 0x0000000000049947 */ /* 0x000fea0003800000 */
[----:B------:R3:W5:Y:S02]  /*3380*/  LDG.E.LTC128B R18, desc[UR46][R6.64+0x4] ;  /* 0x0000042e06127981 */ /* 0x000764000c1e1920 */
.L_x_41:
[----:B------:R-:W-:Y:S05]  /*3390*/  BSYNC B1 ;  /* 0x0000000000017941 */ /* 0x000fea0003800000 */
.L_x_40:
[----:B-----5:R-:W-:Y:S01]  /*33a0*/  LOP3.LUT R12, R18, 0xffffe000, RZ, 0xc0, !PT ;  /* 0xffffe000120c7812 */ /* 0x020fe200078ec0ff */
[----:B------:R-:W-:Y:S01]  /*33b0*/  BSSY B1, `(.L_x_42) ;  /* 0x0000009000017945 */ /* 0x000fe20003800000 */
[----:B------:R-:W-:-:S03]  /*33c0*/  ISETP.GT.AND P0, PT, R3, 0x8, PT ;  /* 0x000000080300780c */ /* 0x000fc60003f04270 */
[----:B------:R-:W-:Y:S01]  /*33d0*/  FMUL R12, R12, R91 ;  /* 0x0000005b0c0c7220 */ /* 0x000fe20000400000 */
[----:B------:R-:W-:-:S03]  /*33e0*/  ISETP.GT.AND P2, PT, R0, RZ, P0 ;  /* 0x000000ff0000720c */ /* 0x000fc60000744270 */
[----:B------:R-:W-:-:S05]  /*33f0*/  FFMA R27, R27, R90, R12 ;  /* 0x0000005a1b1b7223 */ /* 0x000fca000000000c */
[----:B------:R-:W-:-:S05]  /*3400*/  F2FP.TF32.F32.PACK_B R27, R27 ;  /* 0x0000001bff1b723e */ /* 0x000fca00024050ff */
[----:B------:R4:W-:Y:S01]  /*3410*/  @P1 STG.E desc[UR46][R10.64+0x4], R27 ;  /* 0x0000041b0a001986 */ /* 0x0009e2000c10192e */
[----:B------:R-:W-:Y:S05]  /*3420*/  @!P2 BRA `(.L_x_43) ;  /* 0x000000000004a947 */ /* 0x000fea0003800000 */
[----:B------:R0:W5:Y:S02]  /*3430*/  LDG.E.LTC128B R18, desc[UR46][R4.64+0x20] ;  /* 0x0000202e04127981 */ /* 0x000164000c1e1920 */
.L_x_43:
[----:B------:R-:W-:Y:S05]  /*3440*/  BSYNC B1 ;  /* 0x0000000000017941 */ /* 0x000fea0003800000 */
.L_x_42:
        /* <DEDUP_REMOVED lines=10> */
.L_x_45:
[----:B------:R-:W-:Y:S05]  /*34f0*/  BSYNC B1 ;  /* 0x0000000000017941 */ /* 0x000fea0003800000 */
.L_x_44:
[----:B-----5:R-:W-:Y:S01]  /*3500*/  LOP3.LUT R12, R18, 0xffffe000, RZ, 0xc0, !PT ;  /* 0xffffe000120c7812 */ /* 0x020fe200078ec0ff */
[----:B------:R-:W-:Y:S01]  /*3510*/  BSSY B1, `(.L_x_46) ;  /* 0x0000008000017945 */ /* 0x000fe20003800000 */
[----:B------:R-:W-:-:S03]  /*3520*/  ISETP.GT.AND P0, PT, R0, 0x8, P0 ;  /* 0x000000080000780c */ /* 0x000fc60000704270 */
[----:B------:R-:W-:-:S04]  /*3530*/  FMUL R12, R12, R91 ;  /* 0x0000005b0c0c7220 */ /* 0x000fc80000400000 */
[----:B------:R-:W-:-:S05]  /*3540*/  FFMA R29, R29, R90, R12 ;  /* 0x0000005a1d1d7223 */ /* 0x000fca000000000c */
[----:B------:R-:W-:-:S05]  /*3550*/  F2FP.TF32.F32.PACK_B R29, R29 ;  /* 0x0000001dff1d723e */ /* 0x000fca00024050ff */
[----:B------:R0:W-:Y:S01]  /*3560*/  @P3 STG.E desc[UR46][R8.64+0x24], R29 ;  /* 0x0000241d08003986 */ /* 0x0001e2000c10192e */
[----:B------:R-:W-:Y:S05]  /*3570*/  @!P0 BRA `(.L_x_47) ;  /* 0x0000000000048947 */ /* 0x000fea0003800000 */
[----:B------:R0:W5:Y:S02]  /*3580*/  LDG.E.LTC128B R18, desc[UR46][R6.64+0x20] ;  /* 0x0000202e06127981 */ /* 0x000164000c1e1920 */
.L_x_47:
[----:B------:R-:W-:Y:S05]  /*3590*/  BSYNC B1 ;  /* 0x0000000000017941 */ /* 0x000fea0003800000 */
.L_x_46:
[----:B-----5:R-:W-:Y:S01]  /*35a0*/  LOP3.LUT R12, R18, 0xffffe000, RZ, 0xc0, !PT ;  /* 0xffffe000120c7812 */ /* 0x020fe200078ec0ff */
[----:B------:R-:W-:Y:S01]  /*35b0*/  BSSY B1, `(.L_x_48) ;  /* 0x0000008000017945 */ /* 0x000fe20003800000 */
[----:B------:R-:W-:-:S03]  /*35c0*/  ISETP.GT.AND P1, PT, R0, 0x8, P1 ;  /* 0x000000080000780c */ /* 0x000fc60000f24270 */
[----:B0-----:R-:W-:-:S04]  /*35d0*/  FMUL R13, R12, R91 ;  /* 0x0000005b0c0d7220 */ /* 0x001fc80000400000 */
[----:B------:R-:W-:-:S05]  /*35e0*/  FFMA R13, R30, R90, R13 ;  /* 0x0000005a1e0d7223 */ /* 0x000fca000000000d */
[----:B------:R-:W-:-:S05]  /*35f0*/  F2FP.TF32.F32.PACK_B R13, R13 ;  /* 0x0000000dff0d723e */ /* 0x000fca00024050ff */
[----:B------:R0:W-:Y:S01]  /*3600*/  @P0 STG.E desc[UR46][R10.64+0x20], R13 ;  /* 0x0000200d0a000986 */ /* 0x0001e2000c10192e */
[----:B------:R-:W-:Y:S05]  /*3610*/  @!P1 BRA `(.L_x_49) ;  /* 0x0000000000049947 */ /* 0x000fea0003800000 */
[----:B------:R0:W5:Y:S02]  /*3620*/  LDG.E.LTC128B R18, desc[UR46][R6.64+0x24] ;  /* 0x0000242e06127981 */ /* 0x000164000c1e1920 */
.L_x_49:
[----:B------:R-:W-:Y:S05]  /*3630*/  BSYNC B1 ;  /* 0x0000000000017941 */ /* 0x000fea0003800000 */
.L_x_48:
        /* <DEDUP_REMOVED lines=10> */
.L_x_51:
[----:B------:R-:W-:Y:S05]  /*36e0*/  BSYNC B1 ;  /* 0x0000000000017941 */ /* 0x000fea0003800000 */
.L_x_50:
[----:B-----5:R-:W-:Y:S01]  /*36f0*/  LOP3.LUT R12, R18, 0xffffe000, RZ, 0xc0, !PT ;  /* 0xffffe000120c7812 */ /* 0x020fe200078ec0ff */
[----:B------:R-:W-:Y:S01]  /*3700*/  BSSY B1, `(.L_x_52) ;  /* 0x0000009000017945 */ /* 0x000fe20003800000 */
[----:B------:R-:W-:-:S03]  /*3710*/  ISETP.GT.AND P1, PT, R3, 0x11, PT ;  /* 0x000000110300780c */ /* 0x000fc60003f24270 */
[----:B0-----:R-:W-:Y:S01]  /*3720*/  FMUL R13, R12, R91 ;  /* 0x0000005b0c0d7220 */ /* 0x001fe20000400000 */
[----:B------:R-:W-:-:S03]  /*3730*/  ISETP.GT.AND P3, PT, R0, RZ, P1 ;  /* 0x000000ff0000720c */ /* 0x000fc60000f64270 */
[----:B------:R-:W-:-:S05]  /*3740*/  FFMA R13, R32, R90, R13 ;  /* 0x0000005a200d7223 */ /* 0x000fca000000000d */
[----:B------:R-:W-:-:S05]  /*3750*/  F2FP.TF32.F32.PACK_B R13, R13 ;  /* 0x0000000dff0d723e */ /* 0x000fca00024050ff */
[----:B------:R0:W-:Y:S01]  /*3760*/  @P2 STG.E desc[UR46][R8.64+0x40], R13 ;  /* 0x0000400d08002986 */ /* 0x0001e2000c10192e */
[----:B------:R-:W-:Y:S05]  /*3770*/  @!P3 BRA `(.L_x_53) ;  /* 0x000000000004b947 */ /* 0x000fea0003800000 */
[----:B------:R0:W5:Y:S02]  /*3780*/  LDG.E.LTC128B R18, desc[UR46][R4.64+0x44] ;  /* 0x0000442e04127981 */ /* 0x000164000c1e1920 */
.L_x_53:
[----:B------:R-:W-:Y:S05]  /*3790*/  BSYNC B1 ;  /* 0x0000000000017941 */ /* 0x000fea0003800000 */
.L_x_52:
        /* <DEDUP_REMOVED lines=9> */
.L_x_55:
[----:B------:R-:W-:Y:S05]  /*3830*/  BSYNC B1 ;  /* 0x0000000000017941 */ /* 0x000fea0003800000 */
.L_x_54:
        /* <DEDUP_REMOVED lines=9> */
.L_x_57:
[----:B------:R-:W-:Y:S05]  /*38d0*/  BSYNC B1 ;  /* 0x0000000000017941 */ /* 0x000fea0003800000 */
.L_x_56:
        /* <DEDUP_REMOVED lines=10> */
.L_x_59:
[----:B------:R-:W-:Y:S05]  /*3980*/  BSYNC B1 ;  /* 0x0000000000017941 */ /* 0x000fea0003800000 */
.L_x_58:
        /* <DEDUP_REMOVED lines=10> */
.L_x_61:
[----:B------:R-:W-:Y:S05]  /*3a30*/  BSYNC B1 ;  /* 0x0000000000017941 */ /* 0x000fea0003800000 */
.L_x_60:
        /* <DEDUP_REMOVED lines=9> */
.L_x_63:
[----:B------:R-:W-:Y:S05]  /*3ad0*/  BSYNC B1 ;  /* 0x0000000000017941 */ /* 0x000fea0003800000 */
.L_x_62:
        /* <DEDUP_REMOVED lines=9> */
.L_x_65:
[----:B------:R-:W-:Y:S05]  /*3b70*/  BSYNC B1 ;  /* 0x0000000000017941 */ /* 0x000fea0003800000 */
.L_x_64:
        /* <DEDUP_REMOVED lines=10> */
.L_x_67:
[----:B------:R-:W-:Y:S05]  /*3c20*/  BSYNC B1 ;  /* 0x0000000000017941 */ /* 0x000fea0003800000 */
.L_x_66:
        /* <DEDUP_REMOVED lines=10> */
.L_x_69:
[----:B------:R-:W-:Y:S05]  /*3cd0*/  BSYNC B1 ;  /* 0x0000000000017941 */ /* 0x000fea0003800000 */
.L_x_68:
        /* <DEDUP_REMOVED lines=9> */
.L_x_71:
[----:B------:R-:W-:Y:S05]  /*3d70*/  BSYNC B1 ;  /* 0x0000000000017941 */ /* 0x000fea0003800000 */
.L_x_70:
        /* <DEDUP_REMOVED lines=9> */
.L_x_73:
[----:B------:R-:W-:Y:S05]  /*3e10*/  BSYNC B1 ;  /* 0x0000000000017941 */ /* 0x000fea0003800000 */
.L_x_72:
        /* <DEDUP_REMOVED lines=10> */
.L_x_75:
[----:B------:R-:W-:Y:S05]  /*3ec0*/  BSYNC B1 ;  /* 0x0000000000017941 */ /* 0x000fea0003800000 */
.L_x_74:
        /* <DEDUP_REMOVED lines=10> */
.L_x_77:
[----:B------:R-:W-:Y:S05]  /*3f70*/  BSYNC B1 ;  /* 0x0000000000017941 */ /* 0x000fea0003800000 */
.L_x_76:
        /* <DEDUP_REMOVED lines=9> */
.L_x_79:
[----:B------:R-:W-:Y:S05]  /*4010*/  BSYNC B1 ;  /* 0x0000000000017941 */ /* 0x000fea0003800000 */
.L_x_78:
        /* <DEDUP_REMOVED lines=9> */
.L_x_81:
[----:B------:R-:W-:Y:S05]  /*40b0*/  BSYNC B1 ;  /* 0x0000000000017941 */ /* 0x000fea0003800000 */
.L_x_80:
        /* <DEDUP_REMOVED lines=10> */
.L_x_83:
[----:B------:R-:W-:Y:S05]  /*4160*/  BSYNC B1 ;  /* 0x0000000000017941 */ /* 0x000fea0003800000 */
.L_x_82:
        /* <DEDUP_REMOVED lines=10> */
.L_x_85:
[----:B------:R-:W-:Y:S05]  /*4210*/  BSYNC B1 ;  /* 0x0000000000017941 */ /* 0x000fea0003800000 */
.L_x_84:
        /* <DEDUP_REMOVED lines=9> */
.L_x_87:
[----:B------:R-:W-:Y:S05]  /*42b0*/  BSYNC B1 ;  /* 0x0000000000017941 */ /* 0x000fea0003800000 */
.L_x_86:
        /* <DEDUP_REMOVED lines=9> */
.L_x_89:
[----:B------:R-:W-:Y:S05]  /*4350*/  BSYNC B1 ;  /* 0x0000000000017941 */ /* 0x000fea0003800000 */
.L_x_88:
        /* <DEDUP_REMOVED lines=10> */
.L_x_91:
[----:B------:R-:W-:Y:S05]  /*4400*/  BSYNC B1 ;  /* 0x0000000000017941 */ /* 0x000fea0003800000 */
.L_x_90:
        /* <DEDUP_REMOVED lines=10> */
.L_x_93:
[----:B------:R-:W-:Y:S05]  /*44b0*/  BSYNC B1 ;  /* 0x0000000000017941 */ /* 0x000fea0003800000 */
.L_x_92:
        /* <DEDUP_REMOVED lines=9> */
.L_x_95:
[----:B------:R-:W-:Y:S05]  /*4550*/  BSYNC B1 ;  /* 0x0000000000017941 */ /* 0x000fea0003800000 */
.L_x_94:
        /* <DEDUP_REMOVED lines=9> */
.L_x_97:
[----:B------:R-:W-:Y:S05]  /*45f0*/  BSYNC B1 ;  /* 0x0000000000017941 */ /* 0x000fea0003800000 */
.L_x_96:
        /* <DEDUP_REMOVED lines=10> */
.L_x_99:
[----:B------:R-:W-:Y:S05]  /*46a0*/  BSYNC B1 ;  /* 0x0000000000017941 */ /* 0x000fea0003800000 */
.L_x_98:
        /* <DEDUP_REMOVED lines=10> */
.L_x_101:
[----:B------:R-:W-:Y:S05]  /*4750*/  BSYNC B1 ;  /* 0x0000000000017941 */ /* 0x000fea0003800000 */
.L_x_100:
        /* <DEDUP_REMOVED lines=9> */
.L_x_103:
[----:B------:R-:W-:Y:S05]  /*47f0*/  BSYNC B1 ;  /* 0x0000000000017941 */ /* 0x000fea0003800000 */
.L_x_102:
        /* <DEDUP_REMOVED lines=9> */
.L_x_105:
[----:B------:R-:W-:Y:S05]  /*4890*/  BSYNC B1 ;  /* 0x0000000000017941 */ /* 0x000fea0003800000 */
.L_x_104:
        /* <DEDUP_REMOVED lines=10> */
.L_x_107:
[----:B------:R-:W-:Y:S05]  /*4940*/  BSYNC B1 ;  /* 0x0000000000017941 */ /* 0x000fea0003800000 */
.L_x_106:
        /* <DEDUP_REMOVED lines=10> */
.L_x_109:
[----:B------:R-:W-:Y:S05]  /*49f0*/  BSYNC B1 ;  /* 0x0000000000017941 */ /* 0x000fea0003800000 */
.L_x_108:
        /* <DEDUP_REMOVED lines=9> */
.L_x_111:
[----:B------:R-:W-:Y:S05]  /*4a90*/  BSYNC B1 ;  /* 0x0000000000017941 */ /* 0x000fea0003800000 */
.L_x_110:
        /* <DEDUP_REMOVED lines=9> */
.L_x_113:
[----:B------:R-:W-:Y:S05]  /*4b30*/  BSYNC B1 ;  /* 0x0000000000017941 */ /* 0x000fea0003800000 */
.L_x_112:
        /* <DEDUP_REMOVED lines=10> */
.L_x_115:
[----:B------:R-:W-:Y:S05]  /*4be0*/  BSYNC B1 ;  /* 0x0000000000017941 */ /* 0x000fea0003800000 */
.L_x_114:
        /* <DEDUP_REMOVED lines=10> */
.L_x_117:
[----:B------:R-:W-:Y:S05]  /*4c90*/  BSYNC B1 ;  /* 0x0000000000017941 */ /* 0x000fea0003800000 */
.L_x_116:
        /* <DEDUP_REMOVED lines=9> */
.L_x_119:
[----:B------:R-:W-:Y:S05]  /*4d30*/  BSYNC B1 ;  /* 0x0000000000017941 */ /* 0x000fea0003800000 */
.L_x_118:
        /* <DEDUP_REMOVED lines=9> */
.L_x_121:
[----:B------:R-:W-:Y:S05]  /*4dd0*/  BSYNC B1 ;  /* 0x0000000000017941 */ /* 0x000fea0003800000 */
.L_x_120:
        /* <DEDUP_REMOVED lines=10> */
.L_x_123:
[----:B------:R-:W-:Y:S05]  /*4e80*/  BSYNC B1 ;  /* 0x0000000000017941 */ /* 0x000fea0003800000 */
.L_x_122:
        /* <DEDUP_REMOVED lines=10> */
.L_x_125:
[----:B------:R-:W-:Y:S05]  /*4f30*/  BSYNC B1 ;  /* 0x0000000000017941 */ /* 0x000fea0003800000 */
.L_x_124:
        /* <DEDUP_REMOVED lines=9> */
.L_x_127:
[----:B------:R-:W-:Y:S05]  /*4fd0*/  BSYNC B1 ;  /* 0x0000000000017941 */ /* 0x000fea0003800000 */
.L_x_126:
        /* <DEDUP_REMOVED lines=9> */
.L_x_129:
[----:B------:R-:W-:Y:S05]  /*5070*/  BSYNC B1 ;  /* 0x0000000000017941 */ /* 0x000fea0003800000 */
.L_x_128:
        /* <DEDUP_REMOVED lines=10> */
.L_x_131:
[----:B------:R-:W-:Y:S05]  /*5120*/  BSYNC B1 ;  /* 0x0000000000017941 */ /* 0x000fea0003800000 */
.L_x_130:
        /* <DEDUP_REMOVED lines=10> */
.L_x_133:
[----:B------:R-:W-:Y:S05]  /*51d0*/  BSYNC B1 ;  /* 0x0000000000017941 */ /* 0x000fea0003800000 */
.L_x_132:
        /* <DEDUP_REMOVED lines=9> */
.L_x_135:
[----:B------:R-:W-:Y:S05]  /*5270*/  BSYNC B1 ;  /* 0x0000000000017941 */ /* 0x000fea0003800000 */
.L_x_134:
        /* <DEDUP_REMOVED lines=9> */
.L_x_137:
[----:B------:R-:W-:Y:S05]  /*5310*/  BSYNC B1 ;  /* 0x0000000000017941 */ /* 0x000fea0003800000 */
.L_x_136:
        /* <DEDUP_REMOVED lines=10> */
.L_x_139:
[----:B------:R-:W-:Y:S05]  /*53c0*/  BSYNC B1 ;  /* 0x0000000000017941 */ /* 0x000fea0003800000 */
.L_x_138:
        /* <DEDUP_REMOVED lines=10> */
.L_x_141:
[----:B------:R-:W-:Y:S05]  /*5470*/  BSYNC B1 ;  /* 0x0000000000017941 */ /* 0x000fea0003800000 */
.L_x_140:
        /* <DEDUP_REMOVED lines=9> */
.L_x_143:
[----:B------:R-:W-:Y:S05]  /*5510*/  BSYNC B1 ;  /* 0x0000000000017941 */ /* 0x000fea0003800000 */
.L_x_142:
        /* <DEDUP_REMOVED lines=9> */
.L_x_145:
[----:B------:R-:W-:Y:S05]  /*55b0*/  BSYNC B1 ;  /* 0x0000000000017941 */ /* 0x000fea0003800000 */
.L_x_144:
        /* <DEDUP_REMOVED lines=10> */
.L_x_147:
[----:B------:R-:W-:Y:S05]  /*5660*/  BSYNC B1 ;  /* 0x0000000000017941 */ /* 0x000fea0003800000 */
.L_x_146:
        /* <DEDUP_REMOVED lines=10> */
.L_x_149:
[----:B------:R-:W-:Y:S05]  /*5710*/  BSYNC B1 ;  /* 0x0000000000017941 */ /* 0x000fea0003800000 */
.L_x_148:
        /* <DEDUP_REMOVED lines=9> */
.L_x_151:
[----:B------:R-:W-:Y:S05]  /*57b0*/  BSYNC B1 ;  /* 0x0000000000017941 */ /* 0x000fea0003800000 */
.L_x_150:
        /* <DEDUP_REMOVED lines=9> */
.L_x_153:
[----:B------:R-:W-:Y:S05]  /*5850*/  BSYNC B1 ;  /* 0x0000000000017941 */ /* 0x000fea0003800000 */
.L_x_152:
        /* <DEDUP_REMOVED lines=10> */
.L_x_155:
[----:B------:R-:W-:Y:S05]  /*5900*/  BSYNC B1 ;  /* 0x0000000000017941 */ /* 0x000fea0003800000 */
.L_x_154:
        /* <DEDUP_REMOVED lines=10> */
.L_x_157:
[----:B------:R-:W-:Y:S05]  /*59b0*/  BSYNC B1 ;  /* 0x0000000000017941 */ /* 0x000fea0003800000 */
.L_x_156:
[----:B01---5:R-:W-:Y:S01]  /*59c0*/  LOP3.LUT R4, R18, 0xffffe000, RZ, 0xc0, !PT ;  /* 0xffffe00012047812 */ /* 0x023fe200078ec0ff */
        /* <DEDUP_REMOVED lines=8> */
.L_x_159:
[----:B------:R-:W-:Y:S05]  /*5a50*/  BSYNC B1 ;  /* 0x0000000000017941 */ /* 0x000fea0003800000 */
.L_x_158:
[----:B-----5:R-:W-:Y:S01]  /*5a60*/  LOP3.LUT R4, R18, 0xffffe000, RZ, 0xc0, !PT ;  /* 0xffffe00012047812 */ /* 0x020fe200078ec0ff */
[----:B------:R-:W-:Y:S01]  /*5a70*/  @P0 IMAD.MOV.U32 R5, RZ, RZ, R11 ;  /* 0x000000ffff050224 */ /* 0x000fe200078e000b */
[----:B------:R-:W-:Y:S01]  /*5a80*/  ISETP.GT.AND P1, PT, R0, 0x8, P1 ;  /* 0x000000080000780c */ /* 0x000fe20000f24270 */
[----:B------:R-:W-:Y:S02]  /*5a90*/  BSSY B1, `(.L_x_160) ;  /* 0x0000008000017945 */ /* 0x000fe40003800000 */
[----:B------:R-:W-:Y:S01]  /*5aa0*/  FMUL R3, R4, R91 ;  /* 0x0000005b04037220 */ /* 0x000fe20000400000 */
[----:B------:R-:W-:-:S03]  /*5ab0*/  @P0 IMAD.MOV.U32 R4, RZ, RZ, R10 ;  /* 0x000000ffff040224 */ /* 0x000fc600078e000a */
[----:B------:R-:W-:-:S05]  /*5ac0*/  FFMA R3, R86, R90, R3 ;  /* 0x0000005a56037223 */ /* 0x000fca0000000003 */
[----:B------:R-:W-:-:S05]  /*5ad0*/  F2FP.TF32.F32.PACK_B R3, R3 ;  /* 0x00000003ff03723e */ /* 0x000fca00024050ff */
[----:B------:R0:W-:Y:S01]  /*5ae0*/  @P0 STG.E desc[UR46][R4.64+0x1e0], R3 ;  /* 0x0001e00304000986 */ /* 0x0001e2000c10192e */
[----:B------:R-:W-:Y:S05]  /*5af0*/  @!P1 BRA `(.L_x_161) ;  /* 0x0000000000049947 */ /* 0x000fea0003800000 */
[----:B------:R0:W5:Y:S02]  /*5b00*/  LDG.E.LTC128B R18, desc[UR46][R6.64+0x1e4] ;  /* 0x0001e42e06127981 */ /* 0x000164000c1e1920 */
.L_x_161:
[----:B------:R-:W-:Y:S05]  /*5b10*/  BSYNC B1 ;  /* 0x0000000000017941 */ /* 0x000fea0003800000 */
.L_x_160:
[----:B------:R-:W-:Y:S05]  /*5b20*/  @!P1 BRA `(.L_x_162) ;  /* 0x0000001000b09947 */ /* 0x000fea0003800000 */
[----:B-----5:R-:W-:-:S05]  /*5b30*/  LOP3.LUT R18, R18, 0xffffe000, RZ, 0xc0, !PT ;  /* 0xffffe00012127812 */ /* 0x020fca00078ec0ff */
[----:B------:R-:W-:-:S04]  /*5b40*/  FMUL R18, R18, R91 ;  /* 0x0000005b12127220 */ /* 0x000fc80000400000 */
[----:B------:R-:W-:-:S05]  /*5b50*/  FFMA R87, R87, R90, R18 ;  /* 0x0000005a57577223 */ /* 0x000fca0000000012 */
[----:B------:R-:W-:-:S05]  /*5b60*/  F2FP.TF32.F32.PACK_B R87, R87 ;  /* 0x00000057ff57723e */ /* 0x000fca00024050ff */
[----:B------:R0:W-:Y:S01]  /*5b70*/  STG.E desc[UR46][R10.64+0x1e4], R87 ;  /* 0x0001e4570a007986 */ /* 0x0001e2000c10192e */
[----:B------:R-:W-:Y:S05]  /*5b80*/  BRA `(.L_x_162) ;  /* 0x0000001000987947 */ /* 0x000fea0003800000 */
.L_x_37:
[----:B------:R-:W-:Y:S01]  /*5b90*/  ISETP.GT.AND P4, PT, R3, 0x1, PT ;  /* 0x000000010300780c */ /* 0x000fe20003f84270 */
[----:B------:R-:W-:Y:S01]  /*5ba0*/  ULDC.64 UR4, c[0x0][0x5c0] ;  /* 0x0001700000047ab9 */ /* 0x000fe20000000a00 */
[-C--:B------:R-:W-:Y:S01]  /*5bb0*/  FMUL R9, R24, R90.reuse ;  /* 0x0000005a18097220 */ /* 0x080fe20000400000 */
[----:B------:R-:W-:Y:S01]  /*5bc0*/  LEA R4, P3, R106, UR4, 0x2 ;  /* 0x000000046a047c11 */ /* 0x000fe2000f8610ff */
[-C--:B------:R-:W-:Y:S01]  /*5bd0*/  FMUL R25, R25, R90.reuse ;  /* 0x0000005a19197220 */ /* 0x080fe20000400000 */
[----:B------:R-:W-:Y:S01]  /*5be0*/  ISETP.GT.AND P1, PT, R0, RZ, P4 ;  /* 0x000000ff0000720c */ /* 0x000fe20002724270 */
[-C--:B------:R-:W-:Y:S01]  /*5bf0*/  FMUL R11, R26, R90.reuse ;  /* 0x0000005a1a0b7220 */ /* 0x080fe20000400000 */
[----:B------:R-:W-:Y:S01]  /*5c00*/  LEA.HI.X R5, R106, UR5, R115, 0x2, P3 ;  /* 0x000000056a057c11 */ /* 0x000fe200098f1473 */
[-C--:B------:R-:W-:Y:S01]  /*5c10*/  FMUL R27, R27, R90.reuse ;  /* 0x0000005a1b1b7220 */ /* 0x080fe20000400000 */
[----:B------:R-:W-:Y:S01]  /*5c20*/  F2FP.TF32.F32.PACK_B R9, R9 ;  /* 0x00000009ff09723e */ /* 0x000fe200024050ff */
[-C--:B------:R-:W-:Y:S01]  /*5c30*/  FMUL R29, R29, R90.reuse ;  /* 0x0000005a1d1d7220 */ /* 0x080fe20000400000 */
[----:B------:R-:W-:Y:S01]  /*5c40*/  F2FP.TF32.F32.PACK_B R25, R25 ;  /* 0x00000019ff19723e */ /* 0x000fe200024050ff */
[----:B------:R-:W-:Y:S01]  /*5c50*/  FMUL R31, R31, R90 ;  /* 0x0000005a1f1f7220 */ /* 0x000fe20000400000 */
[C---:B------:R-:W-:Y:S01]  /*5c60*/  SHF.L.U64.HI R7, R96.reuse, 0x2, R97 ;  /* 0x0000000260077819 */ /* 0x040fe20000010261 */
[----:B------:R0:W-:Y:S01]  /*5c70*/  @P2 STG.E desc[UR46][R4.64], R9 ;  /* 0x0000000904002986 */ /* 0x0001e2000c10192e */
[----:B------:R-:W-:Y:S01]  /*5c80*/  LEA R6, P3, R96, R4, 0x2 ;  /* 0x0000000460067211 */ /* 0x000fe200078610ff */
[-C--:B------:R-:W-:Y:S01]  /*5c90*/  FMUL R13, R32, R90.reuse ;  /* 0x0000005a200d7220 */ /* 0x080fe20000400000 */
[C---:B------:R-:W-:Y:S01]  /*5ca0*/  ISETP.GT.AND P2, PT, R3.reuse, 0x8, PT ;  /* 0x000000080300780c */ /* 0x040fe20003f44270 */
[----:B------:R-:W-:Y:S01]  /*5cb0*/  @P1 STG.E desc[UR46][R4.64+0x4], R25 ;  /* 0x0000041904001986 */ /* 0x000fe2000c10192e */
[----:B------:R-:W-:Y:S01]  /*5cc0*/  ISETP.GT.AND P1, PT, R3, 0x9, PT ;  /* 0x000000090300780c */ /* 0x000fe20003f24270 */
[----:B------:R-:W-:Y:S01]  /*5cd0*/  IMAD.X R7, R7, 0x1, R5, P3 ;  /* 0x0000000107077824 */ /* 0x000fe200018e0605 */
[C---:B------:R-:W-:Y:S01]  /*5ce0*/  ISETP.GT.AND P0, PT, R0.reuse, 0x8, P0 ;  /* 0x000000080000780c */ /* 0x040fe20000704270 */
[-C--:B------:R-:W-:Y:S01]  /*5cf0*/  FMUL R33, R33, R90.reuse ;  /* 0x0000005a21217220 */ /* 0x080fe20000400000 */
[C---:B------:R-:W-:Y:S01]  /*5d00*/  ISETP.GT.AND P4, PT, R0.reuse, 0x8, P4 ;  /* 0x000000080000780c */ /* 0x040fe20002784270 */
[-C--:B------:R-:W-:Y:S01]  /*5d10*/  FMUL R35, R35, R90.reuse ;  /* 0x0000005a23237220 */ /* 0x080fe20000400000 */
[----:B------:R-:W-:Y:S01]  /*5d20*/  ISETP.GT.AND P5, PT, R0, RZ, P2 ;  /* 0x000000ff0000720c */ /* 0x000fe200017a4270 */
[-C--:B0-----:R-:W-:Y:S01]  /*5d30*/  FMUL R9, R28, R90.reuse ;  /* 0x0000005a1c097220 */ /* 0x081fe20000400000 */
[C---:B------:R-:W-:Y:S01]  /*5d40*/  ISETP.GT.AND P3, PT, R0.reuse, RZ, P1 ;  /* 0x000000ff0000720c */ /* 0x040fe20000f64270 */
[-C--:B------:R-:W-:Y:S01]  /*5d50*/  FMUL R37, R37, R90.reuse ;  /* 0x0000005a25257220 */ /* 0x080fe20000400000 */
[----:B------:R-:W-:Y:S01]  /*5d60*/  F2FP.TF32.F32.PACK_B R11, R11 ;  /* 0x0000000bff0b723e */ /* 0x000fe200024050ff */
[-C--:B------:R-:W-:Y:S01]  /*5d70*/  FMUL R39, R39, R90.reuse ;  /* 0x0000005a27277220 */ /* 0x080fe20000400000 */
[----:B------:R-:W-:Y:S01]  /*5d80*/  F2FP.TF32.F32.PACK_B R27, R27 ;  /* 0x0000001bff1b723e */ /* 0x000fe200024050ff */
[-C--:B------:R-:W-:Y:S01]  /*5d90*/  FMUL R41, R41, R90.reuse ;  /* 0x0000005a29297220 */ /* 0x080fe20000400000 */
[----:B------:R-:W-:Y:S01]  /*5da0*/  F2FP.TF32.F32.PACK_B R9, R9 ;  /* 0x00000009ff09723e */ /* 0x000fe200024050ff */
[----:B------:R0:W-:Y:S01]  /*5db0*/  @P0 STG.E desc[UR46][R6.64], R11 ;  /* 0x0000000b06000986 */ /* 0x0001e2000c10192e */
[----:B------:R-:W-:Y:S01]  /*5dc0*/  F2FP.TF32.F32.PACK_B R29, R29 ;  /* 0x0000001dff1d723e */ /* 0x000fe200024050ff */
[-C--:B------:R-:W-:Y:S01]  /*5dd0*/  FMUL R43, R43, R90.reuse ;  /* 0x0000005a2b2b7220 */ /* 0x080fe20000400000 */
[----:B------:R-:W-:Y:S01]  /*5de0*/  ISETP.GT.AND P0, PT, R3, 0x10, PT ;  /* 0x000000100300780c */ /* 0x000fe20003f04270 */
[----:B------:R-:W-:Y:S01]  /*5df0*/  @P4 STG.E desc[UR46][R6.64+0x4], R27 ;  /* 0x0000041b06004986 */ /* 0x000fe2000c10192e */
[C---:B------:R-:W-:Y:S01]  /*5e00*/  ISETP.GT.AND P2, PT, R0.reuse, 0x8, P2 ;  /* 0x000000080000780c */ /* 0x040fe20001744270 */
[-C--:B------:R-:W-:Y:S01]  /*5e10*/  FMUL R45, R45, R90.reuse ;  /* 0x0000005a2d2d7220 */ /* 0x080fe20000400000 */
[C---:B------:R-:W-:Y:S01]  /*5e20*/  ISETP.GT.AND P1, PT, R0.reuse, 0x8, P1 ;  /* 0x000000080000780c */ /* 0x040fe20000f24270 */
[----:B------:R1:W-:Y:S01]  /*5e30*/  @P5 STG.E desc[UR46][R4.64+0x20], R9 ;  /* 0x0000200904005986 */ /* 0x0003e2000c10192e */
[----:B------:R-:W-:Y:S01]  /*5e40*/  ISETP.GT.AND P5, PT, R0, RZ, P0 ;  /* 0x000000ff0000720c */ /* 0x000fe200007a4270 */
[-C--:B------:R-:W-:Y:S01]  /*5e50*/  FMUL R47, R47, R90.reuse ;  /* 0x0000005a2f2f7220 */ /* 0x080fe20000400000 */
[----:B------:R-:W-:Y:S01]  /*5e60*/  F2FP.TF32.F32.PACK_B R31, R31 ;  /* 0x0000001fff1f723e */ /* 0x000fe200024050ff */
[----:B------:R-:W-:Y:S01]  /*5e70*/  @P3 STG.E desc[UR46][R4.64+0x24], R29 ;  /* 0x0000241d04003986 */ /* 0x000fe2000c10192e */
[----:B------:R-:W-:Y:S01]  /*5e80*/  ISETP.GT.AND P3, PT, R3, 0x11, PT ;  /* 0x000000110300780c */ /* 0x000fe20003f64270 */
[-C--:B0-----:R-:W-:Y:S01]  /*5e90*/  FMUL R11, R30, R90.reuse ;  /* 0x0000005a1e0b7220 */ /* 0x081fe20000400000 */
[----:B------:R-:W-:Y:S01]  /*5ea0*/  F2FP.TF32.F32.PACK_B R13, R13 ;  /* 0x0000000dff0d723e */ /* 0x000fe200024050ff */
[-C--:B------:R-:W-:Y:S01]  /*5eb0*/  FMUL R49, R49, R90.reuse ;  /* 0x0000005a31317220 */ /* 0x080fe20000400000 */
[----:B------:R-:W-:Y:S01]  /*5ec0*/  ISETP.GT.AND P4, PT, R0, RZ, P3 ;  /* 0x000000ff0000720c */ /* 0x000fe20001f84270 */
[-C--:B------:R-:W-:Y:S01]  /*5ed0*/  FMUL R51, R51, R90.reuse ;  /* 0x0000005a33337220 */ /* 0x080fe20000400000 */
[----:B------:R-:W-:Y:S01]  /*5ee0*/  F2FP.TF32.F32.PACK_B R11, R11 ;  /* 0x0000000bff0b723e */ /* 0x000fe200024050ff */
[-C--:B-1----:R-:W-:Y:S01]  /*5ef0*/  FMUL R9, R34, R90.reuse ;  /* 0x0000005a22097220 */ /* 0x082fe20000400000 */
[----:B------:R-:W-:Y:S01]  /*5f00*/  F2FP.TF32.F32.PACK_B R33, R33 ;  /* 0x00000021ff21723e */ /* 0x000fe200024050ff */
[-C--:B------:R-:W-:Y:S01]  /*5f10*/  FMUL R53, R53, R90.reuse ;  /* 0x0000005a35357220 */ /* 0x080fe20000400000 */
[C---:B------:R-:W-:Y:S01]  /*5f20*/  ISETP.GT.AND P0, PT, R0.reuse, 0x8, P0 ;  /* 0x000000080000780c */ /* 0x040fe20000704270 */
[----:B------:R0:W-:Y:S01]  /*5f30*/  @P2 STG.E desc[UR46][R6.64+0x20], R11 ;  /* 0x0000200b06002986 */ /* 0x0001e2000c10192e */
[----:B------:R-:W-:Y:S01]  /*5f40*/  ISETP.GT.AND P2, PT, R3, 0x19, PT ;  /* 0x000000190300780c */ /* 0x000fe20003f44270 */
[-C--:B------:R-:W-:Y:S01]  /*5f50*/  FMUL R55, R55, R90.reuse ;  /* 0x0000005a37377220 */ /* 0x080fe20000400000 */
[----:B------:R-:W-:Y:S01]  /*5f60*/  F2FP.TF32.F32.PACK_B R9, R9 ;  /* 0x00000009ff09723e */ /* 0x000fe200024050ff */
[----:B------:R-:W-:Y:S01]  /*5f70*/  @P1 STG.E desc[UR46][R6.64+0x24], R31 ;  /* 0x0000241f06001986 */ /* 0x000fe2000c10192e */
[----:B------:R-:W-:Y:S01]  /*5f80*/  ISETP.GT.AND P1, PT, R3, 0x18, PT ;  /* 0x000000180300780c */ /* 0x000fe20003f24270 */
[-C--:B------:R-:W-:Y:S01]  /*5f90*/  FMUL R57, R57, R90.reuse ;  /* 0x0000005a39397220 */ /* 0x080fe20000400000 */
[----:B------:R-:W-:Y:S01]  /*5fa0*/  F2FP.TF32.F32.PACK_B R35, R35 ;  /* 0x00000023ff23723e */ /* 0x000fe200024050ff */
[----:B------:R1:W-:Y:S01]  /*5fb0*/  @P5 STG.E desc[UR46][R4.64+0x40], R13 ;  /* 0x0000400d04005986 */ /* 0x0003e2000c10192e */
[C---:B------:R-:W-:Y:S01]  /*5fc0*/  ISETP.GT.AND P5, PT, R0.reuse, RZ, P1 ;  /* 0x000000ff0000720c */ /* 0x040fe20000fa4270 */
[-C--:B------:R-:W-:Y:S01]  /*5fd0*/  FMUL R59, R59, R90.reuse ;  /* 0x0000005a3b3b7220 */ /* 0x080fe20000400000 */
[----:B------:R-:W-:Y:S01]  /*5fe0*/  F2FP.TF32.F32.PACK_B R37, R37 ;  /* 0x00000025ff25723e */ /* 0x000fe200024050ff */
[----:B------:R-:W-:Y:S01]  /*5ff0*/  @P4 STG.E desc[UR46][R4.64+0x44], R33 ;  /* 0x0000442104004986 */ /* 0x000fe2000c10192e */
[----:B------:R-:W-:Y:S01]  /*6000*/  ISETP.GT.AND P4, PT, R0, 0x8, P3 ;  /* 0x000000080000780c */ /* 0x000fe20001f84270 */
[-C--:B0-----:R-:W-:Y:S01]  /*6010*/  FMUL R11, R36, R90.reuse ;  /* 0x0000005a240b7220 */ /* 0x081fe20000400000 */
[C---:B------:R-:W-:Y:S01]  /*6020*/  ISETP.GT.AND P3, PT, R0.reuse, RZ, P2 ;  /* 0x000000ff0000720c */ /* 0x040fe20001764270 */
[----:B------:R0:W-:Y:S01]  /*6030*/  @P0 STG.E desc[UR46][R6.64+0x40], R9 ;  /* 0x0000400906000986 */ /* 0x0001e2000c10192e */
[----:B------:R-:W-:Y:S01]  /*6040*/  ISETP.GT.AND P1, PT, R0, 0x8, P1 ;  /* 0x000000080000780c */ /* 0x000fe20000f24270 */
[-C--:B------:R-:W-:Y:S01]  /*6050*/  FMUL R61, R61, R90.reuse ;  /* 0x0000005a3d3d7220 */ /* 0x080fe20000400000 */
[----:B------:R-:W-:Y:S01]  /*6060*/  F2FP.TF32.F32.PACK_B R11, R11 ;  /* 0x0000000bff0b723e */ /* 0x000fe200024050ff */
[-C--:B-1----:R-:W-:Y:S01]  /*6070*/  FMUL R13, R40, R90.reuse ;  /* 0x0000005a280d7220 */ /* 0x082fe20000400000 */
[----:B------:R-:W-:Y:S01]  /*6080*/  ISETP.GT.AND P0, PT, R3, 0x20, PT ;  /* 0x000000200300780c */ /* 0x000fe20003f04270 */
[-C--:B------:R-:W-:Y:S01]  /*6090*/  FMUL R63, R63, R90.reuse ;  /* 0x0000005a3f3f7220 */ /* 0x080fe20000400000 */
[----:B------:R-:W-:Y:S01]  /*60a0*/  F2FP.TF32.F32.PACK_B R39, R39 ;  /* 0x00000027ff27723e */ /* 0x000fe200024050ff */
[-C--:B------:R-:W-:Y:S01]  /*60b0*/  FMUL R65, R65, R90.reuse ;  /* 0x0000005a41417220 */ /* 0x080fe20000400000 */
[----:B------:R-:W-:Y:S01]  /*60c0*/  F2FP.TF32.F32.PACK_B R13, R13 ;  /* 0x0000000dff0d723e */ /* 0x000fe200024050ff */
[----:B------:R-:W-:Y:S01]  /*60d0*/  @P4 STG.E desc[UR46][R6.64+0x44], R35 ;  /* 0x0000442306004986 */ /* 0x000fe2000c10192e */
[----:B------:R-:W-:Y:S01]  /*60e0*/  ISETP.GT.AND P4, PT, R0, 0x8, P2 ;  /* 0x000000080000780c */ /* 0x000fe20001784270 */
[-C--:B0-----:R-:W-:Y:S01]  /*60f0*/  FMUL R9, R38, R90.reuse ;  /* 0x0000005a26097220 */ /* 0x081fe20000400000 */
[----:B------:R-:W-:Y:S01]  /*6100*/  ISETP.GT.AND P2, PT, R3, 0x21, PT ;  /* 0x000000210300780c */ /* 0x000fe20003f44270 */
[----:B------:R0:W-:Y:S01]  /*6110*/  @P5 STG.E desc[UR46][R4.64+0x60], R11 ;  /* 0x0000600b04005986 */ /* 0x0001e2000c10192e */
[C---:B------:R-:W-:Y:S01]  /*6120*/  ISETP.GT.AND P5, PT, R0.reuse, RZ, P0 ;  /* 0x000000ff0000720c */ /* 0x040fe200007a4270 */
[-C--:B------:R-:W-:Y:S01]  /*6130*/  FMUL R67, R67, R90.reuse ;  /* 0x0000005a43437220 */ /* 0x080fe20000400000 */
[----:B------:R-:W-:Y:S01]  /*6140*/  F2FP.TF32.F32.PACK_B R9, R9 ;  /* 0x00000009ff09723e */ /* 0x000fe200024050ff */
[----:B------:R-:W-:Y:S01]  /*6150*/  @P3 STG.E desc[UR46][R4.64+0x64], R37 ;  /* 0x0000642504003986 */ /* 0x000fe2000c10192e */
[C---:B------:R-:W-:Y:S01]  /*6160*/  ISETP.GT.AND P3, PT, R0.reuse, RZ, P2 ;  /* 0x000000ff0000720c */ /* 0x040fe20001764270 */
[-C--:B------:R-:W-:Y:S01]  /*6170*/  FMUL R69, R69, R90.reuse ;  /* 0x0000005a45457220 */ /* 0x080fe20000400000 */
[----:B------:R-:W-:Y:S01]  /*6180*/  F2FP.TF32.F32.PACK_B R41, R41 ;  /* 0x00000029ff29723e */ /* 0x000fe200024050ff */
[----:B------:R1:W-:Y:S01]  /*6190*/  @P1 STG.E desc[UR46][R6.64+0x60], R9 ;  /* 0x0000600906001986 */ /* 0x0003e2000c10192e */
[C---:B------:R-:W-:Y:S01]  /*61a0*/  ISETP.GT.AND P0, PT, R0.reuse, 0x8, P0 ;  /* 0x000000080000780c */ /* 0x040fe20000704270 */
[-C--:B------:R-:W-:Y:S01]  /*61b0*/  FMUL R71, R71, R90.reuse ;  /* 0x0000005a47477220 */ /* 0x080fe20000400000 */
[C---:B------:R-:W-:Y:S01]  /*61c0*/  ISETP.GT.AND P1, PT, R3.reuse, 0x28, PT ;  /* 0x000000280300780c */ /* 0x040fe20003f24270 */
[----:B------:R-:W-:Y:S01]  /*61d0*/  @P4 STG.E desc[UR46][R6.64+0x64], R39 ;  /* 0x0000642706004986 */ /* 0x000fe2000c10192e */
[----:B------:R-:W-:Y:S01]  /*61e0*/  ISETP.GT.AND P4, PT, R0, 0x8, P2 ;  /* 0x000000080000780c */ /* 0x000fe20001784270 */
[-C--:B0-----:R-:W-:Y:S01]  /*61f0*/  FMUL R11, R44, R90.reuse ;  /* 0x0000005a2c0b7220 */ /* 0x081fe20000400000 */
[----:B------:R-:W-:Y:S01]  /*6200*/  ISETP.GT.AND P2, PT, R3, 0x29, PT ;  /* 0x000000290300780c */ /* 0x000fe20003f44270 */
[----:B------:R0:W-:Y:S01]  /*6210*/  @P5 STG.E desc[UR46][R4.64+0x80], R13 ;  /* 0x0000800d04005986 */ /* 0x0001e2000c10192e */
[----:B------:R-:W-:Y:S01]  /*6220*/  ISETP.GT.AND P5, PT, R0, RZ, P1 ;  /* 0x000000ff0000720c */ /* 0x000fe20000fa4270 */
[-C--:B------:R-:W-:Y:S01]  /*6230*/  FMUL R73, R73, R90.reuse ;  /* 0x0000005a49497220 */ /* 0x080fe20000400000 */
[----:B------:R-:W-:Y:S01]  /*6240*/  F2FP.TF32.F32.PACK_B R43, R43 ;  /* 0x0000002bff2b723e */ /* 0x000fe200024050ff */
[-C--:B-1----:R-:W-:Y:S01]  /*6250*/  FMUL R9, R42, R90.reuse ;  /* 0x0000005a2a097220 */ /* 0x082fe20000400000 */
[----:B------:R-:W-:Y:S01]  /*6260*/  @P3 STG.E desc[UR46][R4.64+0x84], R41 ;  /* 0x0000842904003986 */ /* 0x000fe2000c10192e */
[----:B------:R-:W-:Y:S01]  /*6270*/  ISETP.GT.AND P3, PT, R0, RZ, P2 ;  /* 0x000000ff0000720c */ /* 0x000fe20001764270 */
[-C--:B------:R-:W-:Y:S01]  /*6280*/  FMUL R75, R75, R90.reuse ;  /* 0x0000005a4b4b7220 */ /* 0x080fe20000400000 */
[----:B------:R-:W-:Y:S01]  /*6290*/  F2FP.TF32.F32.PACK_B R11, R11 ;  /* 0x0000000bff0b723e */ /* 0x000fe200024050ff */
[-C--:B------:R-:W-:Y:S01]  /*62a0*/  FMUL R77, R77, R90.reuse ;  /* 0x0000005a4d4d7220 */ /* 0x080fe20000400000 */
[----:B------:R-:W-:Y:S01]  /*62b0*/  F2FP.TF32.F32.PACK_B R9, R9 ;  /* 0x00000009ff09723e */ /* 0x000fe200024050ff */
[-C--:B------:R-:W-:Y:S01]  /*62c0*/  FMUL R79, R79, R90.reuse ;  /* 0x0000005a4f4f7220 */ /* 0x080fe20000400000 */
[----:B------:R-:W-:Y:S01]  /*62d0*/  F2FP.TF32.F32.PACK_B R45, R45 ;  /* 0x0000002dff2d723e */ /* 0x000fe200024050ff */
[-C--:B0-----:R-:W-:Y:S01]  /*62e0*/  FMUL R13, R48, R90.reuse ;  /* 0x0000005a300d7220 */ /* 0x081fe20000400000 */
[C---:B------:R-:W-:Y:S01]  /*62f0*/  ISETP.GT.AND P1, PT, R0.reuse, 0x8, P1 ;  /* 0x000000080000780c */ /* 0x040fe20000f24270 */
[----:B------:R0:W-:Y:S01]  /*6300*/  @P0 STG.E desc[UR46][R6.64+0x80], R9 ;  /* 0x0000800906000986 */ /* 0x0001e2000c10192e */
[----:B------:R-:W-:Y:S01]  /*6310*/  ISETP.GT.AND P0, PT, R3, 0x30, PT ;  /* 0x000000300300780c */ /* 0x000fe20003f04270 */
[-C--:B------:R-:W-:Y:S01]  /*6320*/  FMUL R81, R81, R90.reuse ;  /* 0x0000005a51517220 */ /* 0x080fe20000400000 */
[----:B------:R-:W-:Y:S01]  /*6330*/  F2FP.TF32.F32.PACK_B R47, R47 ;  /* 0x0000002fff2f723e */ /* 0x000fe200024050ff */
[----:B------:R-:W-:Y:S01]  /*6340*/  @P4 STG.E desc[UR46][R6.64+0x84], R43 ;  /* 0x0000842b06004986 */ /* 0x000fe2000c10192e */
[C---:B------:R-:W-:Y:S01]  /*6350*/  ISETP.GT.AND P4, PT, R0.reuse, 0x8, P2 ;  /* 0x000000080000780c */ /* 0x040fe20001784270 */
[-C--:B------:R-:W-:Y:S01]  /*6360*/  FMUL R83, R83, R90.reuse ;  /* 0x0000005a53537220 */ /* 0x080fe20000400000 */
[----:B------:R-:W-:Y:S01]  /*6370*/  ISETP.GT.AND P2, PT, R3, 0x31, PT ;  /* 0x000000310300780c */ /* 0x000fe20003f44270 */
[----:B------:R1:W-:Y:S01]  /*6380*/  @P5 STG.E desc[UR46][R4.64+0xa0], R11 ;  /* 0x0000a00b04005986 */ /* 0x0003e2000c10192e */
[----:B------:R-:W-:Y:S01]  /*6390*/  ISETP.GT.AND P5, PT, R0, RZ, P0 ;  /* 0x000000ff0000720c */ /* 0x000fe200007a4270 */
[-C--:B------:R-:W-:Y:S01]  /*63a0*/  FMUL R85, R85, R90.reuse ;  /* 0x0000005a55557220 */ /* 0x080fe20000400000 */
[----:B------:R-:W-:Y:S01]  /*63b0*/  F2FP.TF32.F32.PACK_B R13, R13 ;  /* 0x0000000dff0d723e */ /* 0x000fe200024050ff */
[-C--:B0-----:R-:W-:Y:S01]  /*63c0*/  FMUL R9, R46, R90.reuse ;  /* 0x0000005a2e097220 */ /* 0x081fe20000400000 */
[----:B------:R-:W-:Y:S01]  /*63d0*/  @P3 STG.E desc[UR46][R4.64+0xa4], R45 ;  /* 0x0000a42d04003986 */ /* 0x000fe2000c10192e */
[----:B------:R-:W-:Y:S01]  /*63e0*/  ISETP.GT.AND P3, PT, R0, RZ, P2 ;  /* 0x000000ff0000720c */ /* 0x000fe20001764270 */
[----:B------:R-:W-:Y:S01]  /*63f0*/  FMUL R87, R87, R90 ;  /* 0x0000005a57577220 */ /* 0x000fe20000400000 */
[----:B------:R-:W-:-:S02]  /*6400*/  F2FP.TF32.F32.PACK_B R49, R49 ;  /* 0x00000031ff31723e */ /* 0x000fc400024050ff */
[----:B------:R-:W-:Y:S02]  /*6410*/  F2FP.TF32.F32.PACK_B R9, R9 ;  /* 0x00000009ff09723e */ /* 0x000fe400024050ff */
[----:B------:R-:W-:Y:S01]  /*6420*/  ISETP.GT.AND P0, PT, R0, 0x8, P0 ;  /* 0x000000080000780c */ /* 0x000fe20000704270 */
[----:B-1----:R-:W-:Y:S01]  /*6430*/  FMUL R11, R52, R90 ;  /* 0x0000005a340b7220 */ /* 0x002fe20000400000 */
[----:B------:R-:W-:Y:S01]  /*6440*/  F2FP.TF32.F32.PACK_B R51, R51 ;  /* 0x00000033ff33723e */ /* 0x000fe200024050ff */
[----:B------:R0:W-:Y:S01]  /*6450*/  @P1 STG.E desc[UR46][R6.64+0xa0], R9 ;  /* 0x0000a00906001986 */ /* 0x0001e2000c10192e */
[----:B------:R-:W-:Y:S02]  /*6460*/  ISETP.GT.AND P1, PT, R3, 0x38, PT ;  /* 0x000000380300780c */ /* 0x000fe40003f24270 */
[----:B------:R-:W-:Y:S01]  /*6470*/  F2FP.TF32.F32.PACK_B R11, R11 ;  /* 0x0000000bff0b723e */ /* 0x000fe200024050ff */
[----:B------:R-:W-:Y:S01]  /*6480*/  @P4 STG.E desc[UR46][R6.64+0xa4], R47 ;  /* 0x0000a42f06004986 */ /* 0x000fe2000c10192e */
[----:B------:R-:W-:-:S02]  /*6490*/  ISETP.GT.AND P4, PT, R0, 0x8, P2 ;  /* 0x000000080000780c */ /* 0x000fc40001784270 */
[----:B------:R-:W-:Y:S01]  /*64a0*/  ISETP.GT.AND P2, PT, R3, 0x39, PT ;  /* 0x000000390300780c */ /* 0x000fe20003f44270 */
[----:B------:R1:W-:Y:S01]  /*64b0*/  @P5 STG.E desc[UR46][R4.64+0xc0], R13 ;  /* 0x0000c00d04005986 */ /* 0x0003e2000c10192e */
[----:B------:R-:W-:Y:S02]  /*64c0*/  ISETP.GT.AND P5, PT, R0, RZ, P1 ;  /* 0x000000ff0000720c */ /* 0x000fe40000fa4270 */
[----:B------:R-:W-:Y:S01]  /*64d0*/  F2FP.TF32.F32.PACK_B R53, R53 ;  /* 0x00000035ff35723e */ /* 0x000fe200024050ff */
[-C--:B0-----:R-:W-:Y:S01]  /*64e0*/  FMUL R9, R50, R90.reuse ;  /* 0x0000005a32097220 */ /* 0x081fe20000400000 */
[----:B------:R-:W-:Y:S01]  /*64f0*/  @P3 STG.E desc[UR46][R4.64+0xc4], R49 ;  /* 0x0000c43104003986 */ /* 0x000fe2000c10192e */
[C---:B------:R-:W-:Y:S02]  /*6500*/  ISETP.GT.AND P3, PT, R0.reuse, RZ, P2 ;  /* 0x000000ff0000720c */ /* 0x040fe40001764270 */
[----:B------:R-:W-:Y:S02]  /*6510*/  ISETP.GT.AND P1, PT, R0, 0x8, P1 ;  /* 0x000000080000780c */ /* 0x000fe40000f24270 */
[----:B------:R-:W-:Y:S01]  /*6520*/  F2FP.TF32.F32.PACK_B R9, R9 ;  /* 0x00000009ff09723e */ /* 0x000fe200024050ff */
[----:B-1----:R-:W-:Y:S01]  /*6530*/  FMUL R13, R56, R90 ;  /* 0x0000005a380d7220 */ /* 0x002fe20000400000 */
[----:B------:R-:W-:-:S03]  /*6540*/  F2FP.TF32.F32.PACK_B R55, R55 ;  /* 0x00000037ff37723e */ /* 0x000fc600024050ff */
[----:B------:R0:W-:Y:S01]  /*6550*/  @P0 STG.E desc[UR46][R6.64+0xc0], R9 ;  /* 0x0000c00906000986 */ /* 0x0001e2000c10192e */
[C---:B------:R-:W-:Y:S02]  /*6560*/  ISETP.GT.AND P0, PT, R3.reuse, 0x40, PT ;  /* 0x000000400300780c */ /* 0x040fe40003f04270 */
[----:B------:R-:W-:Y:S01]  /*6570*/  F2FP.TF32.F32.PACK_B R13, R13 ;  /* 0x0000000dff0d723e */ /* 0x000fe200024050ff */
[----:B------:R-:W-:Y:S01]  /*6580*/  @P4 STG.E desc[UR46][R6.64+0xc4], R51 ;  /* 0x0000c43306004986 */ /* 0x000fe2000c10192e */
[C---:B------:R-:W-:Y:S02]  /*6590*/  ISETP.GT.AND P4, PT, R0.reuse, 0x8, P2 ;  /* 0x000000080000780c */ /* 0x040fe40001784270 */
[----:B------:R-:W-:Y:S01]  /*65a0*/  ISETP.GT.AND P2, PT, R3, 0x41, PT ;  /* 0x000000410300780c */ /* 0x000fe20003f44270 */
[----:B------:R1:W-:Y:S01]  /*65b0*/  @P5 STG.E desc[UR46][R4.64+0xe0], R11 ;  /* 0x0000e00b04005986 */ /* 0x0003e2000c10192e */
[----:B------:R-:W-:Y:S02]  /*65c0*/  ISETP.GT.AND P5, PT, R0, RZ, P0 ;  /* 0x000000ff0000720c */ /* 0x000fe400007a4270 */
[----:B------:R-:W-:Y:S01]  /*65d0*/  F2FP.TF32.F32.PACK_B R57, R57 ;  /* 0x00000039ff39723e */ /* 0x000fe200024050ff */
[----:B0-----:R-:W-:Y:S01]  /*65e0*/  FMUL R9, R54, R90 ;  /* 0x0000005a36097220 */ /* 0x001fe20000400000 */
[----:B------:R-:W-:Y:S01]  /*65f0*/  @P3 STG.E desc[UR46][R4.64+0xe4], R53 ;  /* 0x0000e43504003986 */ /* 0x000fe2000c10192e */
[----:B------:R-:W-:-:S02]  /*6600*/  ISETP.GT.AND P3, PT, R0, RZ, P2 ;  /* 0x000000ff0000720c */ /* 0x000fc40001764270 */
        /* <DEDUP_REMOVED lines=61> */
[----:B------:R-:W-:Y:S01]  /*69e0*/  @P3 STG.E desc[UR46][R4.64+0x164], R69 ;  /* 0x0001644504003986 */ /* 0x000fe2000c10192e */
[----:B0-----:R-:W-:Y:S01]  /*69f0*/  FMUL R9, R70, R90 ;  /* 0x0000005a46097220 */ /* 0x001fe20000400000 */
[----:B------:R-:W-:-:S02]  /*6a00*/  ISETP.GT.AND P3, PT, R0, RZ, P2 ;  /* 0x000000ff0000720c */ /* 0x000fc40001764270 */
[----:B------:R-:W-:Y:S02]  /*6a10*/  ISETP.GT.AND P0, PT, R0, 0x8, P0 ;  /* 0x000000080000780c */ /* 0x000fe40000704270 */
[----:B------:R-:W-:Y:S01]  /*6a20*/  F2FP.TF32.F32.PACK_B R9, R9 ;  /* 0x00000009ff09723e */ /* 0x000fe200024050ff */
[----:B-1----:R-:W-:Y:S01]  /*6a30*/  FMUL R11, R76, R90 ;  /* 0x0000005a4c0b7220 */ /* 0x002fe20000400000 */
[----:B------:R-:W-:-:S03]  /*6a40*/  F2FP.TF32.F32.PACK_B R75, R75 ;  /* 0x0000004bff4b723e */ /* 0x000fc600024050ff */
[----:B------:R0:W-:Y:S01]  /*6a50*/  @P1 STG.E desc[UR46][R6.64+0x160], R9 ;  /* 0x0001600906001986 */ /* 0x0001e2000c10192e */
[----:B------:R-:W-:Y:S02]  /*6a60*/  F2FP.TF32.F32.PACK_B R77, R77 ;  /* 0x0000004dff4d723e */ /* 0x000fe400024050ff */
[----:B------:R-:W-:Y:S01]  /*6a70*/  F2FP.TF32.F32.PACK_B R11, R11 ;  /* 0x0000000bff0b723e */ /* 0x000fe200024050ff */
[----:B------:R-:W-:Y:S01]  /*6a80*/  @P4 STG.E desc[UR46][R6.64+0x164], R71 ;  /* 0x0001644706004986 */ /* 0x000fe2000c10192e */
[C---:B------:R-:W-:Y:S02]  /*6a90*/  ISETP.GT.AND P4, PT, R3.reuse, 0x68, PT ;  /* 0x000000680300780c */ /* 0x040fe40003f84270 */
[----:B------:R-:W-:Y:S01]  /*6aa0*/  F2FP.TF32.F32.PACK_B R79, R79 ;  /* 0x0000004fff4f723e */ /* 0x000fe200024050ff */
[----:B------:R1:W-:Y:S01]  /*6ab0*/  @P5 STG.E desc[UR46][R4.64+0x180], R13 ;  /* 0x0001800d04005986 */ /* 0x0003e2000c10192e */
[----:B------:R-:W-:Y:S02]  /*6ac0*/  ISETP.GT.AND P5, PT, R3, 0x69, PT ;  /* 0x000000690300780c */ /* 0x000fe40003fa4270 */
[----:B------:R-:W-:Y:S01]  /*6ad0*/  F2FP.TF32.F32.PACK_B R81, R81 ;  /* 0x00000051ff51723e */ /* 0x000fe200024050ff */
[----:B------:R-:W-:Y:S01]  /*6ae0*/  @P3 STG.E desc[UR46][R4.64+0x184], R73 ;  /* 0x0001844904003986 */ /* 0x000fe2000c10192e */
[----:B------:R-:W-:Y:S01]  /*6af0*/  ISETP.GT.AND P3, PT, R0, 0x8, P2 ;  /* 0x000000080000780c */ /* 0x000fe20001764270 */
[----:B0-----:R-:W-:Y:S01]  /*6b00*/  FMUL R9, R74, R90 ;  /* 0x0000005a4a097220 */ /* 0x001fe20000400000 */
[----:B------:R-:W-:-:S02]  /*6b10*/  ISETP.GT.AND P2, PT, R0, RZ, P4 ;  /* 0x000000ff0000720c */ /* 0x000fc40002744270 */
[C---:B------:R-:W-:Y:S02]  /*6b20*/  ISETP.GT.AND P1, PT, R0.reuse, RZ, P5 ;  /* 0x000000ff0000720c */ /* 0x040fe40002f24270 */
[----:B------:R-:W-:Y:S01]  /*6b30*/  ISETP.GT.AND P4, PT, R0, 0x8, P4 ;  /* 0x000000080000780c */ /* 0x000fe20002784270 */
[----:B-1----:R-:W-:Y:S01]  /*6b40*/  FMUL R13, R78, R90 ;  /* 0x0000005a4e0d7220 */ /* 0x002fe20000400000 */
[----:B------:R-:W-:Y:S02]  /*6b50*/  ISETP.GT.AND P5, PT, R0, 0x8, P5 ;  /* 0x000000080000780c */ /* 0x000fe40002fa4270 */
[----:B------:R-:W-:Y:S02]  /*6b60*/  F2FP.TF32.F32.PACK_B R9, R9 ;  /* 0x00000009ff09723e */ /* 0x000fe400024050ff */
[----:B------:R-:W-:Y:S02]  /*6b70*/  F2FP.TF32.F32.PACK_B R13, R13 ;  /* 0x0000000dff0d723e */ /* 0x000fe400024050ff */
[----:B------:R-:W-:Y:S01]  /*6b80*/  F2FP.TF32.F32.PACK_B R83, R83 ;  /* 0x00000053ff53723e */ /* 0x000fe200024050ff */
[----:B------:R0:W-:Y:S01]  /*6b90*/  @P0 STG.E desc[UR46][R6.64+0x180], R9 ;  /* 0x0001800906000986 */ /* 0x0001e2000c10192e */
[----:B------:R-:W-:-:S02]  /*6ba0*/  ISETP.GT.AND P0, PT, R3, 0x79, PT ;  /* 0x000000790300780c */ /* 0x000fc40003f04270 */
[----:B------:R-:W-:Y:S01]  /*6bb0*/  F2FP.TF32.F32.PACK_B R85, R85 ;  /* 0x00000055ff55723e */ /* 0x000fe200024050ff */
[----:B------:R-:W-:Y:S01]  /*6bc0*/  @P3 STG.E desc[UR46][R6.64+0x184], R75 ;  /* 0x0001844b06003986 */ /* 0x000fe2000c10192e */
[C---:B------:R-:W-:Y:S02]  /*6bd0*/  ISETP.GT.AND P3, PT, R3.reuse, 0x70, PT ;  /* 0x000000700300780c */ /* 0x040fe40003f64270 */
[----:B------:R-:W-:Y:S01]  /*6be0*/  F2FP.TF32.F32.PACK_B R87, R87 ;  /* 0x00000057ff57723e */ /* 0x000fe200024050ff */
[----:B------:R1:W-:Y:S01]  /*6bf0*/  @P2 STG.E desc[UR46][R4.64+0x1a0], R11 ;  /* 0x0001a00b04002986 */ /* 0x0003e2000c10192e */
[----:B------:R-:W-:-:S03]  /*6c00*/  ISETP.GT.AND P2, PT, R3, 0x71, PT ;  /* 0x000000710300780c */ /* 0x000fc60003f44270 */
[----:B------:R-:W-:Y:S01]  /*6c10*/  @P1 STG.E desc[UR46][R4.64+0x1a4], R77 ;  /* 0x0001a44d04001986 */ /* 0x000fe2000c10192e */
[----:B------:R-:W-:Y:S01]  /*6c20*/  ISETP.GT.AND P1, PT, R3, 0x78, PT ;  /* 0x000000780300780c */ /* 0x000fe20003f24270 */
[-C--:B------:R-:W-:Y:S01]  /*6c30*/  FMUL R3, R80, R90.reuse ;  /* 0x0000005a50037220 */ /* 0x080fe20000400000 */
[-C--:B0-----:R-:W-:Y:S01]  /*6c40*/  FMUL R9, R82, R90.reuse ;  /* 0x0000005a52097220 */ /* 0x081fe20000400000 */
[----:B------:R0:W-:Y:S01]  /*6c50*/  @P4 STG.E desc[UR46][R6.64+0x1a0], R13 ;  /* 0x0001a00d06004986 */ /* 0x0001e2000c10192e */
[C---:B------:R-:W-:Y:S02]  /*6c60*/  ISETP.GT.AND P4, PT, R0.reuse, RZ, P3 ;  /* 0x000000ff0000720c */ /* 0x040fe40001f84270 */
[----:B------:R-:W-:Y:S01]  /*6c70*/  F2FP.TF32.F32.PACK_B R3, R3 ;  /* 0x00000003ff03723e */ /* 0x000fe200024050ff */
[----:B------:R-:W-:Y:S01]  /*6c80*/  @P5 STG.E desc[UR46][R6.64+0x1a4], R79 ;  /* 0x0001a44f06005986 */ /* 0x000fe2000c10192e */
[----:B------:R-:W-:Y:S01]  /*6c90*/  ISETP.GT.AND P5, PT, R0, RZ, P2 ;  /* 0x000000ff0000720c */ /* 0x000fe200017a4270 */
[----:B-1----:R-:W-:Y:S01]  /*6ca0*/  FMUL R11, R84, R90 ;  /* 0x0000005a540b7220 */ /* 0x002fe20000400000 */
[----:B------:R-:W-:-:S02]  /*6cb0*/  ISETP.GT.AND P3, PT, R0, 0x8, P3 ;  /* 0x000000080000780c */ /* 0x000fc40001f64270 */
[----:B------:R-:W-:Y:S02]  /*6cc0*/  ISETP.GT.AND P2, PT, R0, 0x8, P2 ;  /* 0x000000080000780c */ /* 0x000fe40001744270 */
[----:B------:R-:W-:Y:S01]  /*6cd0*/  F2FP.TF32.F32.PACK_B R9, R9 ;  /* 0x00000009ff09723e */ /* 0x000fe200024050ff */
[----:B0-----:R-:W-:Y:S01]  /*6ce0*/  FMUL R13, R86, R90 ;  /* 0x0000005a560d7220 */ /* 0x001fe20000400000 */
[----:B------:R-:W-:Y:S01]  /*6cf0*/  F2FP.TF32.F32.PACK_B R11, R11 ;  /* 0x0000000bff0b723e */ /* 0x000fe200024050ff */
[----:B------:R-:W-:Y:S01]  /*6d00*/  @P4 STG.E desc[UR46][R4.64+0x1c0], R3 ;  /* 0x0001c00304004986 */ /* 0x000fe2000c10192e */
[C---:B------:R-:W-:Y:S02]  /*6d10*/  ISETP.GT.AND P4, PT, R0.reuse, RZ, P1 ;  /* 0x000000ff0000720c */ /* 0x040fe40000f84270 */
[C---:B------:R-:W-:Y:S01]  /*6d20*/  ISETP.GT.AND P1, PT, R0.reuse, 0x8, P1 ;  /* 0x000000080000780c */ /* 0x040fe20000f24270 */
[----:B------:R-:W-:Y:S01]  /*6d30*/  @P5 STG.E desc[UR46][R4.64+0x1c4], R81 ;  /* 0x0001c45104005986 */ /* 0x000fe2000c10192e */
[----:B------:R-:W-:-:S02]  /*6d40*/  ISETP.GT.AND P5, PT, R0, RZ, P0 ;  /* 0x000000ff0000720c */ /* 0x000fc400007a4270 */
[----:B------:R-:W-:Y:S01]  /*6d50*/  ISETP.GT.AND P0, PT, R0, 0x8, P0 ;  /* 0x000000080000780c */ /* 0x000fe20000704270 */
[----:B------:R-:W-:Y:S01]  /*6d60*/  @P3 STG.E desc[UR46][R6.64+0x1c0], R9 ;  /* 0x0001c00906003986 */ /* 0x000fe2000c10192e */
[----:B------:R-:W-:-:S03]  /*6d70*/  F2FP.TF32.F32.PACK_B R13, R13 ;  /* 0x0000000dff0d723e */ /* 0x000fc600024050ff */
[----:B------:R-:W-:Y:S04]  /*6d80*/  @P2 STG.E desc[UR46][R6.64+0x1c4], R83 ;  /* 0x0001c45306002986 */ /* 0x000fe8000c10192e */
[----:B------:R-:W-:Y:S04]  /*6d90*/  @P4 STG.E desc[UR46][R4.64+0x1e0], R11 ;  /* 0x0001e00b04004986 */ /* 0x000fe8000c10192e */
[----:B------:R0:W-:Y:S02]  /*6da0*/  @P5 STG.E desc[UR46][R4.64+0x1e4], R85 ;  /* 0x0001e45504005986 */ /* 0x0001e4000c10192e */
[----:B0-----:R-:W-:-:S02]  /*6db0*/  @P1 IMAD.MOV.U32 R4, RZ, RZ, R6 ;  /* 0x000000ffff041224 */ /* 0x001fc400078e0006 */
[----:B------:R-:W-:-:S05]  /*6dc0*/  @P1 IMAD.MOV.U32 R5, RZ, RZ, R7 ;  /* 0x000000ffff051224 */ /* 0x000fca00078e0007 */
[----:B------:R0:W-:Y:S04]  /*6dd0*/  @P1 STG.E desc[UR46][R4.64+0x1e0], R13 ;  /* 0x0001e00d04001986 */ /* 0x0001e8000c10192e */
[----:B------:R0:W-:Y:S02]  /*6de0*/  @P0 STG.E desc[UR46][R6.64+0x1e4], R87 ;  /* 0x0001e45706000986 */ /* 0x0001e4000c10192e */
.L_x_162:
[----:B------:R-:W-:Y:S05]  /*6df0*/  BSYNC B0 ;  /* 0x0000000000007941 */ /* 0x000fea0003800000 */
.L_x_36:
[----:B0-----:R-:W2:Y:S01]  /*6e00*/  LDL.64 R4, [R1] ;  /* 0x0000000001047983 */ /* 0x001ea20000100a00 */
[----:B------:R-:W-:Y:S01]  /*6e10*/  ULDC.64 UR4, c[0x0][0x650] ;  /* 0x0001940000047ab9 */ /* 0x000fe20000000a00 */
[----:B------:R-:W-:Y:S02]  /*6e20*/  IMAD.U32 R0, RZ, RZ, UR45 ;  /* 0x0000002dff007e24 */ /* 0x000fe4000f8e00ff */
[----:B------:R-:W-:Y:S02]  /*6e30*/  IMAD.MOV.U32 R22, RZ, RZ, -0x1 ;  /* 0xffffffffff167424 */ /* 0x000fe400078e00ff */
[----:B------:R0:W-:Y:S01]  /*6e40*/  SYNCS.ARRIVE.TRANS64.A1T0 RZ, [R0+UR41], RZ ;  /* 0x000000ff00ff79a7 */ /* 0x0001e20008100029 */
[----:B-----5:R-:W-:Y:S02]  /*6e50*/  IMAD.MOV.U32 R18, RZ, RZ, -0x1 ;  /* 0xffffffffff127424 */ /* 0x020fe400078e00ff */
[----:B------:R-:W-:Y:S01]  /*6e60*/  IMAD.MOV.U32 R19, RZ, RZ, -0x1 ;  /* 0xffffffffff137424 */ /* 0x000fe200078e00ff */
[----:B0-----:R-:W-:-:S02]  /*6e70*/  PRMT R0, RZ, 0x7610, R0 ;  /* 0x00007610ff007816 */ /* 0x001fc40000000000 */
[----:B--2---:R-:W-:-:S05]  /*6e80*/  LEA R16, P0, R4, R16, 0x1 ;  /* 0x0000001004107211 */ /* 0x004fca00078008ff */
[----:B------:R-:W-:Y:S01]  /*6e90*/  IMAD.X R17, R100, 0x1, R17, P0 ;  /* 0x0000000164117824 */ /* 0x000fe200000e0611 */
[----:B------:R-:W-:-:S04]  /*6ea0*/  ISETP.GE.U32.AND P0, PT, R16, UR4, PT ;  /* 0x0000000410007c0c */ /* 0x000fc8000bf06070 */
[----:B------:R-:W-:-:S13]  /*6eb0*/  ISETP.GE.U32.AND.EX P0, PT, R17, UR5, PT, P0 ;  /* 0x0000000511007c0c */ /* 0x000fda000bf06100 */
[----:B------:R-:W-:Y:S05]  /*6ec0*/  @P0 BRA `(.L_x_163) ;  /* 0x00000004004c0947 */ /* 0x000fea0003800000 */
[----:B----4-:R-:W0:Y:S01]  /*6ed0*/  LDC.64 R10, c[0x0][0x628] ;  /* 0x00018a00ff0a7b82 */ /* 0x010e220000000a00 */
[----:B------:R-:W2:Y:S01]  /*6ee0*/  S2R R12, SR_CTAID.X ;  /* 0x00000000000c7919 */ /* 0x000ea20000002500 */
[----:B------:R-:W-:Y:S02]  /*6ef0*/  IMAD.MOV.U32 R8, RZ, RZ, R16 ;  /* 0x000000ffff087224 */ /* 0x000fe400078e0010 */
[----:B------:R-:W-:Y:S01]  /*6f00*/  IMAD.MOV.U32 R9, RZ, RZ, R17 ;  /* 0x000000ffff097224 */ /* 0x000fe200078e0011 */
[----:B------:R-:W4:Y:S03]  /*6f10*/  S2R R18, SR_CTAID.Y ;  /* 0x0000000000127919 */ /* 0x000f260000002600 */
[----:B------:R-:W1:Y:S08]  /*6f20*/  LDC R0, c[0x0][0x630] ;  /* 0x00018c00ff007b82 */ /* 0x000e700000000800 */
[----:B------:R-:W1:Y:S01]  /*6f30*/  LDC.64 R14, c[0x0][0x620] ;  /* 0x00018800ff0e7b82 */ /* 0x000e620000000a00 */
[----:B0-----:R-:W-:-:S04]  /*6f40*/  ISETP.NE.U32.AND P0, PT, R10, RZ, PT ;  /* 0x000000ff0a00720c */ /* 0x001fc80003f05070 */
[----:B------:R-:W-:-:S13]  /*6f50*/  ISETP.NE.AND.EX P0, PT, R11, RZ, PT, P0 ;  /* 0x000000ff0b00720c */ /* 0x000fda0003f05300 */
[----:B-12-4-:R-:W-:Y:S05]  /*6f60*/  @!P0 BRA `(.L_x_164) ;  /* 0x0000000000288947 */ /* 0x016fea0003800000 */
[----:B------:R-:W0:Y:S02]  /*6f70*/  LDC R3, c[0x0][0x634] ;  /* 0x00018d00ff037b82 */ /* 0x000e240000000800 */
[----:B0-----:R-:W-:-:S05]  /*6f80*/  IADD3 R3, P0, R16, R3, RZ ;  /* 0x0000000310037210 */ /* 0x001fca0007f1e0ff */
[----:B------:R-:W-:-:S04]  /*6f90*/  IMAD.X R13, RZ, RZ, R17, P0 ;  /* 0x000000ffff0d7224 */ /* 0x000fc800000e0611 */
[----:B------:R-:W-:-:S04]  /*6fa0*/  IMAD.WIDE.U32 R4, R13, R10, RZ ;  /* 0x0000000a0d047225 */ /* 0x000fc800078e00ff */
[----:B---3--:R-:W-:-:S04]  /*6fb0*/  IMAD.WIDE.U32 R6, P0, R3, R11, R4 ;  /* 0x0000000b03067225 */ /* 0x008fc80007800004 */
[----:B------:R-:W-:-:S04]  /*6fc0*/  IMAD.WIDE.U32 R4, R3, R10, RZ ;  /* 0x0000000a03047225 */ /* 0x000fc800078e00ff */
[----:B------:R-:W-:Y:S01]  /*6fd0*/  IMAD.X R9, RZ, RZ, RZ, P0 ;  /* 0x000000ffff097224 */ /* 0x000fe200000e06ff */
[----:B------:R-:W-:Y:S01]  /*6fe0*/  IADD3 RZ, P0, R5, R6, RZ ;  /* 0x0000000605ff7210 */ /* 0x000fe20007f1e0ff */
[----:B------:R-:W-:-:S04]  /*6ff0*/  IMAD.MOV.U32 R8, RZ, RZ, R7 ;  /* 0x000000ffff087224 */ /* 0x000fc800078e0007 */
[----:B------:R-:W-:-:S08]  /*7000*/  IMAD.WIDE.U32.X R8, R13, R11, R8, P0 ;  /* 0x0000000b0d087225 */ /* 0x000fd000000e0408 */
.L_x_164:
[-CC-:B------:R-:W-:Y:S01]  /*7010*/  SHF.R.U64 R19, R8, R0.reuse, R9.reuse ;  /* 0x0000000008137219 */ /* 0x180fe20000001209 */
[----:B------:R-:W0:Y:S01]  /*7020*/  LDC.64 R24, c[0x0][0x640] ;  /* 0x00019000ff187b82 */ /* 0x000e220000000a00 */
[----:B------:R-:W-:Y:S01]  /*7030*/  SHF.R.U32.HI R0, RZ, R0, R9 ;  /* 0x00000000ff007219 */ /* 0x000fe20000011609 */
[----:B------:R-:W-:Y:S01]  /*7040*/  ULDC UR4, c[0x0][0x150] ;  /* 0x0000540000047ab9 */ /* 0x000fe20000000800 */
[----:B------:R-:W-:Y:S02]  /*7050*/  IADD3 R3, P0, RZ, -R19, RZ ;  /* 0x80000013ff037210 */ /* 0x000fe40007f1e0ff */
[----:B---3--:R-:W-:-:S03]  /*7060*/  I2FP.F32.U32 R7, R12 ;  /* 0x0000000c00077245 */ /* 0x008fc60000201000 */
[----:B------:R-:W1:Y:S01]  /*7070*/  LDC R6, c[0x0][0x618] ;  /* 0x00018600ff067b82 */ /* 0x000e620000000800 */
[----:B------:R-:W-:Y:S02]  /*7080*/  IMAD.X R5, RZ, RZ, ~R0, P0 ;  /* 0x000000ffff057224 */ /* 0x000fe400000e0e00 */
[----:B------:R-:W-:Y:S01]  /*7090*/  FMUL R7, R7, UR4 ;  /* 0x0000000407077c20 */ /* 0x000fe20008400000 */
[----:B------:R-:W-:Y:S01]  /*70a0*/  ULDC UR4, c[0x0][0x154] ;  /* 0x0000550000047ab9 */ /* 0x000fe20000000800 */
[-C--:B------:R-:W-:Y:S02]  /*70b0*/  IMAD R0, R5, R14.reuse, RZ ;  /* 0x0000000e05007224 */ /* 0x080fe400078e02ff */
[C---:B------:R-:W-:Y:S01]  /*70c0*/  IMAD.WIDE.U32 R4, R3.reuse, R14, R16 ;  /* 0x0000000e03047225 */ /* 0x040fe200078e0010 */
[----:B------:R-:W2:Y:S01]  /*70d0*/  LDC R8, c[0x0][0x608] ;  /* 0x00018200ff087b82 */ /* 0x000ea20000000800 */
[----:B------:R-:W3:Y:S02]  /*70e0*/  F2I.U32.TRUNC.NTZ R7, R7 ;  /* 0x0000000700077305 */ /* 0x000ee4000020f000 */
[----:B------:R-:W-:Y:S01]  /*70f0*/  IMAD R3, R3, R15, R0 ;  /* 0x0000000f03037224 */ /* 0x000fe200078e0200 */
[----:B------:R-:W-:-:S03]  /*7100*/  I2FP.F32.U32 R0, R18 ;  /* 0x0000001200007245 */ /* 0x000fc60000201000 */
[----:B------:R-:W-:Y:S01]  /*7110*/  IMAD.IADD R3, R5, 0x1, R3 ;  /* 0x0000000105037824 */ /* 0x000fe200078e0203 */
[----:B------:R-:W4:Y:S01]  /*7120*/  LDC R11, c[0x0][0x658] ;  /* 0x00019600ff0b7b82 */ /* 0x000f220000000800 */
[----:B0-----:R-:W-:-:S04]  /*7130*/  ISETP.NE.U32.AND P0, PT, R24, RZ, PT ;  /* 0x000000ff1800720c */ /* 0x001fc80003f05070 */
[----:B------:R-:W-:-:S03]  /*7140*/  ISETP.NE.AND.EX P0, PT, R25, RZ, PT, P0 ;  /* 0x000000ff1900720c */ /* 0x000fc60003f05300 */
[----:B------:R-:W0:Y:S01]  /*7150*/  LDC R9, c[0x0][0x144] ;  /* 0x00005100ff097b82 */ /* 0x000e220000000800 */
[-C--:B-1----:R-:W-:Y:S01]  /*7160*/  SHF.R.U64 R10, R4, R6.reuse, R3 ;  /* 0x00000006040a7219 */ /* 0x082fe20000001203 */
[----:B---3--:R-:W-:Y:S01]  /*7170*/  IMAD.MOV R7, RZ, RZ, -R7 ;  /* 0x000000ffff077224 */ /* 0x008fe200078e0a07 */
[----:B------:R-:W-:Y:S01]  /*7180*/  SHF.R.U32.HI R3, RZ, R6, R3 ;  /* 0x00000006ff037219 */ /* 0x000fe20000011603 */
[----:B------:R-:W-:-:S04]  /*7190*/  FMUL R6, R0, UR4 ;  /* 0x0000000400067c20 */ /* 0x000fc80008400000 */
[----:B------:R-:W1:Y:S01]  /*71a0*/  LDC R21, c[0x0][0x148] ;  /* 0x00005200ff157b82 */ /* 0x000e620000000800 */
[----:B------:R3:W0:Y:S01]  /*71b0*/  F2I.U32.TRUNC.NTZ R14, R6 ;  /* 0x00000006000e7305 */ /* 0x000622000020f000 */
[-CC-:B--2---:R-:W-:Y:S02]  /*71c0*/  SHF.R.U64 R13, R10, R8.reuse, R3.reuse ;  /* 0x000000080a0d7219 */ /* 0x184fe40000001203 */
[----:B------:R-:W-:-:S04]  /*71d0*/  SHF.R.U32.HI R0, RZ, R8, R3 ;  /* 0x00000008ff007219 */ /* 0x000fc80000011603 */
[----:B------:R-:W2:Y:S01]  /*71e0*/  LDC R20, c[0x0][0x648] ;  /* 0x00019200ff147b82 */ /* 0x000ea20000000800 */
[-CC-:B----4-:R-:W-:Y:S02]  /*71f0*/  SHF.R.U64 R15, R13, R11.reuse, R0.reuse ;  /* 0x0000000b0d0f7219 */ /* 0x190fe40000001200 */
[----:B------:R-:W-:-:S03]  /*7200*/  SHF.R.U32.HI R5, RZ, R11, R0 ;  /* 0x0000000bff057219 */ /* 0x000fc60000011600 */
[----:B------:R-:W-:Y:S02]  /*7210*/  IMAD.MOV.U32 R4, RZ, RZ, R15 ;  /* 0x000000ffff047224 */ /* 0x000fe400078e000f */
[----:B------:R-:W4:Y:S01]  /*7220*/  LDC R26, c[0x0][0x638] ;  /* 0x00018e00ff1a7b82 */ /* 0x000f220000000800 */
[----:B0-----:R-:W-:-:S07]  /*7230*/  IMAD R22, R9, R7, R12 ;  /* 0x0000000709167224 */ /* 0x001fce00078e020c */
[----:B------:R-:W0:Y:S08]  /*7240*/  LDC R27, c[0x0][0x610] ;  /* 0x00018400ff1b7b82 */ /* 0x000e300000000800 */
[----:B------:R-:W0:Y:S01]  /*7250*/  LDC R28, c[0x0][0x600] ;  /* 0x00018000ff1c7b82 */ /* 0x000e220000000800 */
[----:B-123--:R-:W-:Y:S05]  /*7260*/  @!P0 BRA `(.L_x_165) ;  /* 0x0000000000288947 */ /* 0x00efea0003800000 */
[----:B------:R-:W1:Y:S02]  /*7270*/  LDC R0, c[0x0][0x64c] ;  /* 0x00019300ff007b82 */ /* 0x000e640000000800 */
[----:B-1----:R-:W-:-:S05]  /*7280*/  IADD3 R3, P0, R15, R0, RZ ;  /* 0x000000000f037210 */ /* 0x002fca0007f1e0ff */
        /* <DEDUP_REMOVED lines=8> */
.L_x_165:
[----:B------:R-:W-:Y:S01]  /*7310*/  ISETP.NE.AND P0, PT, R2, 0x1, PT ;  /* 0x000000010200780c */ /* 0x000fe20003f05270 */
[----:B------:R-:W-:Y:S01]  /*7320*/  IMAD.MOV R14, RZ, RZ, -R14 ;  /* 0x000000ffff0e7224 */ /* 0x000fe200078e0a0e */
[----:B------:R-:W-:Y:S02]  /*7330*/  SHF.R.U64 R0, R4, R20, R5 ;  /* 0x0000001404007219 */ /* 0x000fe40000001205 */
[----:B------:R-:W-:Y:S02]  /*7340*/  LOP3.LUT R3, R13, R102, RZ, 0xc0, !PT ;  /* 0x000000660d037212 */ /* 0x000fe400078ec0ff */
[----:B------:R-:W-:Y:S01]  /*7350*/  LOP3.LUT R5, R10, R101, RZ, 0xc0, !PT ;  /* 0x000000650a057212 */ /* 0x000fe200078ec0ff */
[----:B------:R-:W-:Y:S02]  /*7360*/  IMAD.MOV R4, RZ, RZ, -R0 ;  /* 0x000000ffff047224 */ /* 0x000fe400078e0a00 */
[----:B------:R-:W-:Y:S02]  /*7370*/  IMAD R3, R98, R0, R3 ;  /* 0x0000000062037224 */ /* 0x000fe400078e0203 */
[----:B----4-:R-:W-:-:S02]  /*7380*/  IMAD R0, R4, R26, R15 ;  /* 0x0000001a04007224 */ /* 0x010fc400078e020f */
[----:B------:R-:W-:Y:S02]  /*7390*/  @P0 IMAD R22, R21, R14, R18 ;  /* 0x0000000e15160224 */ /* 0x000fe400078e0212 */
[----:B------:R-:W-:Y:S02]  /*73a0*/  IMAD.MOV.U32 R4, RZ, RZ, 0x1 ;  /* 0x00000001ff047424 */ /* 0x000fe400078e00ff */
[----:B0-----:R-:W-:Y:S02]  /*73b0*/  IMAD R22, R3, R27, R22 ;  /* 0x0000001b03167224 */ /* 0x001fe400078e0216 */
[----:B------:R-:W-:Y:S01]  /*73c0*/  IMAD R3, R0, R28, R5 ;  /* 0x0000001c00037224 */ /* 0x000fe200078e0205 */
[----:B------:R-:W-:-:S04]  /*73d0*/  PRMT R0, R4, 0x7610, R0 ;  /* 0x0000761004007816 */ /* 0x000fc80000000000 */
[----:B------:R-:W-:Y:S02]  /*73e0*/  SEL R18, R3, R22, !P0 ;  /* 0x0000001603127207 */ /* 0x000fe40004000000 */
[----:B------:R-:W-:-:S07]  /*73f0*/  SEL R22, R22, R3, !P0 ;  /* 0x0000000316167207 */ /* 0x000fce0004000000 */
.L_x_163:
[----:B------:R-:W-:Y:S01]  /*7400*/  LOP3.LUT P0, RZ, R0, 0xff, RZ, 0xc0, !PT ;  /* 0x000000ff00ff7812 */ /* 0x000fe2000780c0ff */
[----:B------:R-:W-:Y:S01]  /*7410*/  UIMAD.WIDE.U32 UR4, UR36, -0x33333333, URZ ;  /* 0xcccccccd240478a5 */ /* 0x000fe2000f8e003f */
[----:B------:R-:W-:-:S03]  /*7420*/  LOP3.LUT R105, R105, 0x1, RZ, 0x3c, !PT ;  /* 0x0000000169697812 */ /* 0x000fc600078e3cff */
[----:B------:R-:W-:-:S04]  /*7430*/  USHF.R.U32.HI UR4, URZ, 0x2, UR5 ;  /* 0x000000023f047899 */ /* 0x000fc80008011605 */
[----:B------:R-:W-:-:S04]  /*7440*/  UIMAD UR36, UR4, -0x5, UR36 ;  /* 0xfffffffb042478a4 */ /* 0x000fc8000f8e0224 */
[----:B------:R-:W-:Y:S08]  /*7450*/  @P0 BRA `(.L_x_166) ;  /* 0xffffffa000d00947 */ /* 0x000ff0000383ffff */
[----:B------:R-:W-:Y:S05]  /*7460*/  EXIT ;  /* 0x000000000000794d */ /* 0x000fea0003800000 */
.L_x_17:
[----:B------:R-:W-:-:S08]  /*7470*/  ISETP.NE.AND P0, PT, R9, RZ, PT ;  /* 0x000000ff0900720c */ /* 0x000fd00003f05270 */
[----:B0-----:R-:W0:-:S00]  /*7480*/  USETMAXREG.DEALLOC.CTAPOOL 0x28 ;  /* 0x00000028000079c8 */ /* 0x001e0000080e0500 */
[----:B------:R-:W-:Y:S05]  /*7490*/  @P0 EXIT ;  /* 0x000000000000094d */ /* 0x000fea0003800000 */
[----:B0-----:R-:W-:Y:S01]  /*74a0*/  LOP3.LUT P0, RZ, R3, 0xff, RZ, 0xc0, !PT ;  /* 0x000000ff03ff7812 */ /* 0x001fe2000780c0ff */
[----:B------:R-:W-:Y:S02]  /*74b0*/  IMAD.MOV.U32 R3, RZ, RZ, 0x1 ;  /* 0x00000001ff037424 */ /* 0x000fe400078e00ff */
[----:B------:R-:W-:-:S10]  /*74c0*/  IMAD.MOV.U32 R8, RZ, RZ, RZ ;  /* 0x000000ffff087224 */ /* 0x000fd400078e00ff */
[----:B------:R-:W-:Y:S05]  /*74d0*/  @!P0 BRA `(.L_x_167) ;  /* 0x0000000c00b48947 */ /* 0x000fea0003800000 */
[----:B------:R-:W0:Y:S01]  /*74e0*/  S2R R12, SR_CgaCtaId ;  /* 0x00000000000c7919 */ /* 0x000e220000008800 */
[----:B------:R-:W-:Y:S01]  /*74f0*/  LOP3.LUT P0, RZ, R4, 0x1f, RZ, 0xc0, !PT ;  /* 0x0000001f04ff7812 */ /* 0x000fe2000780c0ff */
[----:B------:R-:W-:Y:S01]  /*7500*/  ULDC UR21, c[0x0][0x658] ;  /* 0x0001960000157ab9 */ /* 0x000fe20000000800 */
[----:B------:R-:W-:Y:S01]  /*7510*/  UMOV UR4, 0xffffffff ;  /* 0xffffffff00047882 */ /* 0x000fe20000000000 */
[----:B------:R-:W-:Y:S01]  /*7520*/  BSSY B0, `(.L_x_167) ;  /* 0x00000e8000007945 */ /* 0x000fe20003800000 */
[----:B------:R-:W-:Y:S01]  /*7530*/  USHF.L.U32 UR4, UR4, UR21, URZ ;  /* 0x0000001504047299 */ /* 0x000fe2000800063f */
[C---:B------:R-:W-:Y:S01]  /*7540*/  ISETP.NE.AND P2, PT, R5.reuse, RZ, PT ;  /* 0x000000ff0500720c */ /* 0x040fe20003f45270 */
[----:B------:R-:W-:Y:S01]  /*7550*/  IMAD.MOV.U32 R10, RZ, RZ, 0x1 ;  /* 0x00000001ff0a7424 */ /* 0x000fe200078e00ff */
[----:B------:R-:W-:Y:S01]  /*7560*/  ISETP.NE.OR P0, PT, R5, RZ, !P0 ;  /* 0x000000ff0500720c */ /* 0x000fe20004705670 */
[----:B------:R-:W-:Y:S01]  /*7570*/  IMAD.MOV.U32 R3, RZ, RZ, 0x1 ;  /* 0x00000001ff037424 */ /* 0x000fe200078e00ff */
[----:B------:R-:W-:Y:S01]  /*7580*/  LOP3.LUT R9, R23, 0x2, RZ, 0xfc, !PT ;  /* 0x0000000217097812 */ /* 0x000fe200078efcff */
[----:B------:R-:W-:Y:S01]  /*7590*/  IMAD.MOV.U32 R8, RZ, RZ, RZ ;  /* 0x000000ffff087224 */ /* 0x000fe200078e00ff */
[----:B------:R-:W-:Y:S01]  /*75a0*/  ULDC UR13, c[0x0][0x600] ;  /* 0x00018000000d7ab9 */ /* 0x000fe20000000800 */
[----:B------:R-:W-:Y:S01]  /*75b0*/  UMOV UR5, 0x1 ;  /* 0x0000000100057882 */ /* 0x000fe20000000000 */
[----:B------:R-:W-:-:S02]  /*75c0*/  UIADD3 UR30, UR37, 0x1, URZ ;  /* 0x00000001251e7890 */ /* 0x000fc4000fffe03f */
[----:B------:R-:W-:Y:S02]  /*75d0*/  UIADD3 UR13, UR13, -0x1, URZ ;  /* 0xffffffff0d0d7890 */ /* 0x000fe4000fffe03f */
[----:B------:R-:W-:Y:S02]  /*75e0*/  USHF.L.U32 UR21, UR5, UR21, URZ ;  /* 0x0000001505157299 */ /* 0x000fe4000800063f */
[----:B------:R-:W-:Y:S01]  /*75f0*/  ULOP3.LUT UR29, URZ, UR4, URZ, 0x33, !UPT ;  /* 0x000000043f1d7292 */ /* 0x000fe2000f8e333f */
[----:B------:R-:W-:Y:S01]  /*7600*/  ULDC.64 UR22, c[0x0][0x198] ;  /* 0x0000660000167ab9 */ /* 0x000fe20000000a00 */
[C---:B0-----:R-:W-:Y:S02]  /*7610*/  IMAD.SHL.U32 R11, R12.reuse, 0x40, RZ ;  /* 0x000000400c0b7824 */ /* 0x041fe400078e00ff */
[----:B------:R-:W-:-:S03]  /*7620*/  IMAD.SHL.U32 R12, R12, 0x800, RZ ;  /* 0x000008000c0c7824 */ /* 0x000fc600078e00ff */
[----:B------:R-:W-:Y:S02]  /*7630*/  LOP3.LUT R11, R11, 0x40, RZ, 0xc0, !PT ;  /* 0x000000400b0b7812 */ /* 0x000fe400078ec0ff */
[----:B------:R-:W-:-:S07]  /*7640*/  LOP3.LUT R12, R12, 0x800, RZ, 0xc0, !PT ;  /* 0x000008000c0c7812 */ /* 0x000fce00078ec0ff */
.L_x_179:
[----:B------:R-:W-:-:S03]  /*7650*/  UMOV UR4, 0xffffffff ;  /* 0xffffffff00047882 */ /* 0x000fc60000000000 */
[----:B------:R-:W-:Y:S05]  /*7660*/  BRA.DIV UR4, `(.L_x_168) ;  /* 0x0000001204907947 */ /* 0x000fea000b800000 */
[----:B------:R-:W-:-:S13]  /*7670*/  ELECT P6, URZ, PT ;  /* 0x00000000003f782f */ /* 0x000fda00038c0000 */
.L_x_193:
[----:B------:R-:W0:Y:S01]  /*7680*/  LDC R4, c[0x0][0x28c] ;  /* 0x0000a300ff047b82 */ /* 0x000e220000000800 */
[----:B------:R-:W-:Y:S01]  /*7690*/  BSSY B1, `(.L_x_169) ;  /* 0x000005b000017945 */ /* 0x000fe20003800000 */
[----:B0-----:R-:W-:-:S13]  /*76a0*/  ISETP.LT.OR P6, PT, R4, 0x1, !P6 ;  /* 0x000000010400780c */ /* 0x001fda00077c1670 */
[----:B------:R-:W-:Y:S05]  /*76b0*/  @P6 BRA `(.L_x_170) ;  /* 0x0000000400606947 */ /* 0x000fea0003800000 */
[----:B------:R-:W-:Y:S02]  /*76c0*/  IMAD.SHL.U32 R22, R22, 0x40, RZ ;  /* 0x0000004016167824 */ /* 0x000fe400078e00ff */
[----:B------:R-:W-:Y:S02]  /*76d0*/  IMAD R18, R18, 0x80, R11 ;  /* 0x0000008012127824 */ /* 0x000fe400078e020b */
[----:B------:R-:W-:Y:S02]  /*76e0*/  IMAD.MOV.U32 R15, RZ, RZ, RZ ;  /* 0x000000ffff0f7224 */ /* 0x000fe400078e00ff */
[----:B------:R-:W-:Y:S02]  /*76f0*/  IMAD.U32 R20, RZ, RZ, UR30 ;  /* 0x0000001eff147e24 */ /* 0x000fe4000f8e00ff */
[----:B------:R-:W-:Y:S02]  /*7700*/  IMAD.MOV.U32 R4, RZ, RZ, R3 ;  /* 0x000000ffff047224 */ /* 0x000fe400078e0003 */
[----:B------:R-:W-:-:S07]  /*7710*/  IMAD.MOV.U32 R5, RZ, RZ, R8 ;  /* 0x000000ffff057224 */ /* 0x000fce00078e0008 */
.L_x_174:
[----:B------:R-:W0:Y:S01]  /*7720*/  S2R R7, SR_CgaCtaId ;  /* 0x0000000000077919 */ /* 0x000e220000008800 */
[----:B------:R-:W-:-:S04]  /*7730*/  MOV R6, 0x400 ;  /* 0x0000040000067802 */ /* 0x000fc80000000f00 */
[----:B0-----:R-:W-:Y:S02]  /*7740*/  LEA R14, R7, R6, 0x18 ;  /* 0x00000006070e7211 */ /* 0x001fe400078ec0ff */
[----:B------:R-:W-:Y:S01]  /*7750*/  SHF.L.U32 R6, R4, 0x1f, RZ ;  /* 0x0000001f04067819 */ /* 0x000fe200000006ff */
[----:B------:R-:W0:Y:S02]  /*7760*/  @!P2 LDC R7, c[0x0][0x500] ;  /* 0x00014000ff07ab82 */ /* 0x000e240000000800 */
[----:B------:R-:W-:-:S04]  /*7770*/  IMAD R13, R5, 0x8, R14 ;  /* 0x00000008050d7824 */ /* 0x000fc800078e020e */
[----:B------:R-:W1:Y:S02]  /*7780*/  SYNCS.PHASECHK.TRANS64.TRYWAIT P1, [R13+URZ+0x28], R6 ;  /* 0x000028060d0075a7 */ /* 0x000e64000802017f */
[----:B-1----:R-:W-:Y:S05]  /*7790*/  @!P1 BRA `(.L_x_171) ;  /* 0x0000001000649947 */ /* 0x002fea0003800000 */
.L_x_194:
[----:B-1----:R-:W-:Y:S01]  /*77a0*/  PRMT R6, R9, 0x9910, RZ ;  /* 0x0000991009067816 */ /* 0x002fe200000000ff */
[----:B0-----:R0:W-:Y:S03]  /*77b0*/  @!P2 SYNCS.ARRIVE.TRANS64 RZ, [R13+URZ], R7 ;  /* 0x000000070dffa9a7 */ /* 0x0011e6000800003f */
[----:B------:R-:W-:-:S13]  /*77c0*/  ISETP.NE.AND P1, PT, R6, 0x2, PT ;  /* 0x000000020600780c */ /* 0x000fda0003f25270 */
[----:B0-----:R-:W-:Y:S05]  /*77d0*/  @P1 BRA `(.L_x_172) ;  /* 0x0000000000041947 */ /* 0x001fea0003800000 */
[----:B------:R-:W-:Y:S01]  /*77e0*/  BPT.TRAP 0x1 ;  /* 0x000000040000795c */ /* 0x000fe20000300000 */
.L_x_172:
[----:B------:R-:W-:Y:S05]  /*77f0*/  @P0 BRA `(.L_x_173) ;  /* 0x0000000000040947 */ /* 0x000fea0003800000 */
[----:B------:R-:W-:Y:S01]  /*7800*/  BPT.TRAP 0x1 ;  /* 0x000000040000795c */ /* 0x000fe20000300000 */
.L_x_173:
[----:B------:R-:W-:Y:S01]  /*7810*/  IMAD R6, R5, 0x8000, R14 ;  /* 0x0000800005067824 */ /* 0x000fe200078e020e */
[----:B------:R-:W-:Y:S01]  /*7820*/  R2UR UR10, R15 ;  /* 0x000000000f0a72ca */ /* 0x000fe200000e0000 */
[----:B------:R-:W-:Y:S01]  /*7830*/  UIADD3 UR14, UP0, UR22, 0xf0, URZ ;  /* 0x000000f0160e7890 */ /* 0x000fe2000ff1e03f */
[----:B------:R-:W-:Y:S01]  /*7840*/  R2UR UR9, R13 ;  /* 0x000000000d0972ca */ /* 0x000fe200000e0000 */
[----:B------:R-:W-:Y:S01]  /*7850*/  VIADD R20, R20, 0xffffffff ;  /* 0xffffffff14147836 */ /* 0x000fe20000000000 */
[----:B------:R-:W-:Y:S01]  /*7860*/  R2UR UR40, R6 ;  /* 0x00000000062872ca */ /* 0x000fe200000e0000 */
[----:B------:R-:W-:Y:S01]  /*7870*/  IMAD R6, R5, 0x4000, R12 ;  /* 0x0000400005067824 */ /* 0x000fe200078e020c */
[----:B------:R-:W-:Y:S01]  /*7880*/  R2UR UR11, R22 ;  /* 0x00000000160b72ca */ /* 0x000fe200000e0000 */
[----:B------:R-:W-:Y:S01]  /*7890*/  UIADD3.X UR15, URZ, UR23, URZ, UP0, !UPT ;  /* 0x000000173f0f7290 */ /* 0x000fe200087fe43f */
[----:B------:R-:W-:Y:S01]  /*78a0*/  R2UR UR12, R19 ;  /* 0x00000000130c72ca */ /* 0x000fe200000e0000 */
[----:B------:R-:W-:Y:S01]  /*78b0*/  IMAD R6, R6, 0x4, R14 ;  /* 0x0000000406067824 */ /* 0x000fe200078e020e */
[----:B------:R-:W-:Y:S01]  /*78c0*/  R2UR UR35, R18 ;  /* 0x00000000122372ca */ /* 0x000fe200000e0000 */
[----:B------:R-:W-:Y:S01]  /*78d0*/  UIADD3 UR4, UP1, UR22, 0x1f0, URZ ;  /* 0x000001f016047890 */ /* 0x000fe2000ff3e03f */
[----:B------:R-:W-:Y:S01]  /*78e0*/  ISETP.GT.AND P3, PT, R20, 0x1, PT ;  /* 0x000000011400780c */ /* 0x000fe20003f64270 */
[----:B------:R-:W-:Y:S01]  /*78f0*/  UIADD3 UR58, UR10, 0x20, URZ ;  /* 0x000000200a3a7890 */ /* 0x000fe2000fffe03f */
[----:B------:R-:W-:Y:S01]  /*7900*/  R2UR UR18, R6 ;  /* 0x00000000061272ca */ /* 0x000fe200000e0000 */
[----:B------:R-:W-:Y:S01]  /*7910*/  UIADD3 UR50, UR10, 0x40, URZ ;  /* 0x000000400a327890 */ /* 0x000fe2000fffe03f */
[----:B------:R-:W-:Y:S01]  /*7920*/  VIADD R5, R5, 0x1 ;  /* 0x0000000105057836 */ /* 0x000fe20000000000 */
[----:B------:R-:W-:Y:S01]  /*7930*/  UIADD3 UR8, UR40, 0x180, URZ ;  /* 0x0000018028087890 */ /* 0x000fe2000fffe03f */
[----:B------:R-:W-:Y:S01]  /*7940*/  VIADD R15, R15, 0x80 ;  /* 0x000000800f0f7836 */ /* 0x000fe20000000000 */
[----:B------:R-:W-:-:S02]  /*7950*/  UIADD3 UR56, UR40, 0x2180, URZ ;  /* 0x0000218028387890 */ /* 0x000fc4000fffe03f */
[----:B------:R-:W-:Y:S01]  /*7960*/  UIADD3 UR48, UR40, 0x4180, URZ ;  /* 0x0000418028307890 */ /* 0x000fe2000fffe03f */
[C---:B------:R-:W-:Y:S01]  /*7970*/  ISETP.NE.AND P1, PT, R5.reuse, 0x5, PT ;  /* 0x000000050500780c */ /* 0x040fe20003f25270 */
[----:B------:R-:W-:Y:S02]  /*7980*/  UIADD3 UR42, UR10, 0x60, URZ ;  /* 0x000000600a2a7890 */ /* 0x000fe4000fffe03f */
[----:B------:R-:W-:Y:S01]  /*7990*/  UIADD3 UR40, UR40, 0x6180, URZ ;  /* 0x0000618028287890 */ /* 0x000fe2000fffe03f */
[----:B------:R-:W-:Y:S01]  /*79a0*/  SEL R7, RZ, 0x1, P1 ;  /* 0x00000001ff077807 */ /* 0x000fe20000800000 */
[----:B------:R-:W-:Y:S01]  /*79b0*/  UMOV UR6, 0x0 ;  /* 0x0000000000067882 */ /* 0x000fe20000000000 */
[----:B------:R-:W-:Y:S01]  /*79c0*/  UMOV UR7, 0x10000000 ;  /* 0x1000000000077882 */ /* 0x000fe20000000000 */
[----:B------:R-:W-:Y:S01]  /*79d0*/  UIADD3.X UR5, URZ, UR23, URZ, UP1, !UPT ;  /* 0x000000173f057290 */ /* 0x000fe20008ffe43f */
[----:B------:R0:W-:Y:S01]  /*79e0*/  UTMALDG.3D [UR8], [UR14], desc[UR6] ;  /* 0x000006080e0075b4 */ /* 0x0001e20008011000 */
[----:B------:R-:W-:Y:S01]  /*79f0*/  UIADD3 UR32, UR18, 0x28180, URZ ;  /* 0x0002818012207890 */ /* 0x000fe2000fffe03f */
[----:B------:R-:W-:Y:S01]  /*7a00*/  LOP3.LUT R4, R4, R7, RZ, 0x3c, !PT ;  /* 0x0000000704047212 */ /* 0x000fe200078e3cff */
[----:B------:R-:W-:Y:S01]  /*7a10*/  UIADD3 UR24, UR18, 0x2c180, URZ ;  /* 0x0002c18012187890 */ /* 0x000fe2000fffe03f */
[----:B------:R-:W-:Y:S01]  /*7a20*/  SEL R5, R5, RZ, P1 ;  /* 0x000000ff05057207 */ /* 0x000fe20000800000 */
[----:B------:R-:W-:Y:S01]  /*7a30*/  UIADD3 UR16, UR18, 0x30180, URZ ;  /* 0x0003018012107890 */ /* 0x000fe2000fffe03f */
[----:B------:R-:W-:Y:S01]  /*7a40*/  UMOV UR57, UR9 ;  /* 0x0000000900397c82 */ /* 0x000fe20008000000 */
        /* <DEDUP_REMOVED lines=8> */
[----:B------:R1:W-:Y:S01]  /*7ad0*/  UTMALDG.3D [UR56], [UR14], desc[UR6] ;  /* 0x000006380e0075b4 */ /* 0x0003e20008011000 */
[----:B------:R-:W-:Y:S01]  /*7ae0*/  UMOV UR31, 0x30000 ;  /* 0x00030000001f7882 */ /* 0x000fe20000000000 */
[----:B------:R-:W-:Y:S01]  /*7af0*/  UMOV UR33, UR9 ;  /* 0x0000000900217c82 */ /* 0x000fe20008000000 */
[----:B------:R-:W-:Y:S01]  /*7b00*/  UMOV UR34, UR10 ;  /* 0x0000000a00227c82 */ /* 0x000fe20008000000 */
[----:B------:R-:W-:Y:S01]  /*7b10*/  UMOV UR36, UR12 ;  /* 0x0000000c00247c82 */ /* 0x000fe20008000000 */
[----:B------:R-:W-:Y:S01]  /*7b20*/  UMOV UR25, UR9 ;  /* 0x0000000900197c82 */ /* 0x000fe20008000000 */
[----:B------:R-:W-:Y:S01]  /*7b30*/  UMOV UR27, UR35 ;  /* 0x00000023001b7c82 */ /* 0x000fe20008000000 */
[----:B------:R-:W-:Y:S01]  /*7b40*/  UMOV UR28, UR12 ;  /* 0x0000000c001c7c82 */ /* 0x000fe20008000000 */
[----:B0-----:R-:W-:Y:S01]  /*7b50*/  UIADD3 UR8, UR18, 0x34180, URZ ;  /* 0x0003418012087890 */ /* 0x001fe2000fffe03f */
[----:B------:R1:W-:Y:S01]  /*7b60*/  UTMALDG.3D [UR48], [UR14], desc[UR6] ;  /* 0x000006300e0075b4 */ /* 0x0003e20008011000 */
        /* <DEDUP_REMOVED lines=8> */
[----:B------:R1:W-:Y:S01]  /*7bf0*/  UTMALDG.3D.MULTICAST [UR32], [UR4], UR31, desc[UR6] ;  /* 0x00000620040073b4 */ /* 0x0003e2000801181f */
[----:B------:R1:W-:Y:S01]  /*7c00*/  UTMALDG.3D.MULTICAST [UR24], [UR4], UR31, desc[UR6] ;  /* 0x00000618040073b4 */ /* 0x0003e2000801181f */
[----:B------:R1:W-:Y:S01]  /*7c10*/  UTMALDG.3D.MULTICAST [UR16], [UR4], UR31, desc[UR6] ;  /* 0x00000610040073b4 */ /* 0x0003e2000801181f */
[----:B------:R1:W-:Y:S02]  /*7c20*/  UTMALDG.3D.MULTICAST [UR8], [UR4], UR31, desc[UR6] ;  /* 0x00000608040073b4 */ /* 0x0003e4000801181f */
[----:B-1----:R-:W-:Y:S05]  /*7c30*/  @P3 BRA `(.L_x_174) ;  /* 0xfffffff800b83947 */ /* 0x002fea000383ffff */
.L_x_170:
[----:B------:R-:W-:Y:S05]  /*7c40*/  BSYNC B1 ;  /* 0x0000000000017941 */ /* 0x000fea0003800000 */
.L_x_169:
[----:B------:R-:W2:Y:S01]  /*7c50*/  LDL.64 R24, [R1] ;  /* 0x0000000001187983 */ /* 0x000ea20000100a00 */
[----:B------:R-:W-:Y:S01]  /*7c60*/  LOP3.LUT P4, RZ, R10, 0xff, RZ, 0xc0, !PT ;  /* 0x000000ff0aff7812 */ /* 0x000fe2000788c0ff */
[----:B------:R-:W-:Y:S01]  /*7c70*/  VIADD R7, R8, UR37 ;  /* 0x0000002508077c36 */ /* 0x000fe20008000000 */
[----:B------:R-:W-:Y:S01]  /*7c80*/  ULDC.64 UR4, c[0x0][0x650] ;  /* 0x0001940000047ab9 */ /* 0x000fe20000000a00 */
[----:B------:R-:W-:Y:S01]  /*7c90*/  IMAD.U32 R8, RZ, RZ, UR37 ;  /* 0x00000025ff087e24 */ /* 0x000fe2000f8e00ff */
[----:B------:R-:W-:Y:S01]  /*7ca0*/  UISETP.GE.U32.AND UP0, UPT, UR37, 0x5, UPT ;  /* 0x000000052500788c */ /* 0x000fe2000bf06070 */
[----:B------:R-:W-:Y:S01]  /*7cb0*/  BSSY B1, `(.L_x_175) ;  /* 0x000006c000017945 */ /* 0x000fe20003800000 */
[----:B------:R-:W-:Y:S01]  /*7cc0*/  ISETP.GT.U32.AND P1, PT, R7, 0x4, PT ;  /* 0x000000040700780c */ /* 0x000fe20003f24070 */
[----:B------:R-:W-:Y:S01]  /*7cd0*/  IMAD.MOV.U32 R22, RZ, RZ, -0x1 ;  /* 0xffffffffff167424 */ /* 0x000fe200078e00ff */
[----:B------:R-:W-:Y:S01]  /*7ce0*/  PRMT R10, RZ, 0x7610, R10 ;  /* 0x00007610ff0a7816 */ /* 0x000fe2000000000a */
[----:B------:R-:W-:Y:S01]  /*7cf0*/  IMAD.MOV.U32 R18, RZ, RZ, -0x1 ;  /* 0xffffffffff127424 */ /* 0x000fe200078e00ff */
[----:B------:R-:W-:Y:S01]  /*7d00*/  ISETP.LT.U32.AND P1, PT, R8, 0x5, P1 ;  /* 0x000000050800780c */ /* 0x000fe20000f21070 */
[----:B------:R-:W-:Y:S01]  /*7d10*/  IMAD.MOV.U32 R19, RZ, RZ, -0x1 ;  /* 0xffffffffff137424 */ /* 0x000fe200078e00ff */
[----:B------:R-:W-:Y:S01]  /*7d20*/  PLOP3.LUT P3, PT, PT, PT, UP0, 0x80, 0x0 ;  /* 0x000000000000781c */ /* 0x000fe20003f6f008 */
[----:B------:R-:W0:Y:S01]  /*7d30*/  @P4 S2R R5, SR_CgaCtaId ;  /* 0x0000000000054919 */ /* 0x000e220000008800 */
[----:B------:R-:W-:-:S04]  /*7d40*/  @P4 MOV R4, 0x400 ;  /* 0x0000040000044802 */ /* 0x000fc80000000f00 */
[----:B0-----:R-:W-:Y:S01]  /*7d50*/  @P4 LEA R6, R5, R4, 0x18 ;  /* 0x0000000405064211 */ /* 0x001fe200078ec0ff */
[----:B------:R-:W-:Y:S01]  /*7d60*/  IMAD.WIDE.U32 R4, R7, -0x33333333, RZ ;  /* 0xcccccccd07047825 */ /* 0x000fe200078e00ff */
[----:B------:R-:W-:Y:S02]  /*7d70*/  SEL R4, RZ, 0x1, !P1 ;  /* 0x00000001ff047807 */ /* 0x000fe40004800000 */
[----:B------:R0:W-:Y:S02]  /*7d80*/  @P4 SYNCS.ARRIVE.TRANS64.A1T0 RZ, [R6+URZ+0x88], RZ ;  /* 0x000088ff06ff49a7 */ /* 0x0001e4000810003f */
[----:B------:R-:W-:Y:S02]  /*7d90*/  LOP3.LUT R3, R3, R4, RZ, 0x3c, !PT ;  /* 0x0000000403037212 */ /* 0x000fe400078e3cff */
[----:B------:R-:W-:Y:S02]  /*7da0*/  PRMT R4, RZ, 0x7610, R4 ;  /* 0x00007610ff047816 */ /* 0x000fe40000000004 */
[----:B0-----:R-:W-:-:S04]  /*7db0*/  SHF.R.U32.HI R6, RZ, 0x2, R5 ;  /* 0x00000002ff067819 */ /* 0x001fc80000011605 */
[----:B------:R-:W-:Y:S01]  /*7dc0*/  @P3 LOP3.LUT R3, R3, 0x1, R6, 0x78, !PT ;  /* 0x0000000103033812 */ /* 0x000fe200078e7806 */
[----:B------:R-:W-:Y:S01]  /*7dd0*/  IMAD R8, R6, -0x5, R7 ;  /* 0xfffffffb06087824 */ /* 0x000fe200078e0207 */
[----:B--2---:R-:W-:-:S04]  /*7de0*/  IADD3 R16, P4, R16, R24, RZ ;  /* 0x0000001810107210 */ /* 0x004fc80007f9e0ff */
[----:B------:R-:W-:Y:S01]  /*7df0*/  ISETP.GE.U32.AND P1, PT, R16, UR4, PT ;  /* 0x0000000410007c0c */ /* 0x000fe2000bf26070 */
[----:B------:R-:W-:-:S05]  /*7e00*/  IMAD.X R17, R17, 0x1, R0, P4 ;  /* 0x0000000111117824 */ /* 0x000fca00020e0600 */
[----:B------:R-:W-:-:S13]  /*7e10*/  ISETP.GE.U32.AND.EX P1, PT, R17, UR5, PT, P1 ;  /* 0x0000000511007c0c */ /* 0x000fda000bf26110 */
[----:B------:R-:W-:Y:S05]  /*7e20*/  @P1 BRA `(.L_x_176) ;  /* 0x0000000400501947 */ /* 0x000fea0003800000 */
[----:B------:R-:W0:Y:S01]  /*7e30*/  S2R R13, SR_CTAID.X ;  /* 0x00000000000d7919 */ /* 0x000e220000002500 */
[----:B------:R-:W-:Y:S01]  /*7e40*/  ULDC.64 UR4, c[0x0][0x628] ;  /* 0x00018a0000047ab9 */ /* 0x000fe20000000a00 */
[----:B------:R-:W-:Y:S01]  /*7e50*/  ULDC UR7, c[0x0][0x630] ;  /* 0x00018c0000077ab9 */ /* 0x000fe20000000800 */
[----:B------:R-:W-:Y:S01]  /*7e60*/  ISETP.NE.U32.AND P1, PT, RZ, UR4, PT ;  /* 0x00000004ff007c0c */ /* 0x000fe2000bf25070 */
[----:B------:R-:W1:Y:S01]  /*7e70*/  S2R R14, SR_CTAID.Y ;  /* 0x00000000000e7919 */ /* 0x000e620000002600 */
[----:B------:R-:W-:Y:S01]  /*7e80*/  ULDC UR8, c[0x0][0x150] ;  /* 0x0000540000087ab9 */ /* 0x000fe20000000800 */
[----:B------:R-:W-:Y:S01]  /*7e90*/  IMAD.MOV.U32 R4, RZ, RZ, R16 ;  /* 0x000000ffff047224 */ /* 0x000fe200078e0010 */
[----:B------:R-:W-:Y:S01]  /*7ea0*/  ISETP.NE.AND.EX P1, PT, RZ, UR5, PT, P1 ;  /* 0x00000005ff007c0c */ /* 0x000fe2000bf25310 */
[----:B------:R-:W-:Y:S01]  /*7eb0*/  IMAD.MOV.U32 R5, RZ, RZ, R17 ;  /* 0x000000ffff057224 */ /* 0x000fe200078e0011 */
[----:B0-----:R-:W-:-:S11]  /*7ec0*/  I2FP.F32.U32 R18, R13 ;  /* 0x0000000d00127245 */ /* 0x001fd60000201000 */
[----:B------:R-:W-:Y:S05]  /*7ed0*/  @!P1 BRA `(.L_x_177) ;  /* 0x0000000000289947 */ /* 0x000fea0003800000 */
[----:B------:R-:W-:Y:S02]  /*7ee0*/  ULDC UR6, c[0x0][0x634] ;  /* 0x00018d0000067ab9 */ /* 0x000fe40000000800 */
[----:B------:R-:W-:-:S05]  /*7ef0*/  IADD3 R5, P1, R16, UR6, RZ ;  /* 0x0000000610057c10 */ /* 0x000fca000ff3e0ff */
[----:B------:R-:W-:-:S04]  /*7f00*/  IMAD.X R15, RZ, RZ, R17, P1 ;  /* 0x000000ffff0f7224 */ /* 0x000fc800008e0611 */
[----:B------:R-:W-:-:S04]  /*7f10*/  IMAD.WIDE.U32 R6, R15, UR4, RZ ;  /* 0x000000040f067c25 */ /* 0x000fc8000f8e00ff */
[----:B------:R-:W-:-:S04]  /*7f20*/  IMAD.WIDE.U32 R6, P1, R5, UR5, R6 ;  /* 0x0000000505067c25 */ /* 0x000fc8000f820006 */
[----:B------:R-:W-:-:S04]  /*7f30*/  IMAD.WIDE.U32 R4, R5, UR4, RZ ;  /* 0x0000000405047c25 */ /* 0x000fc8000f8e00ff */
[----:B------:R-:W-:Y:S01]  /*7f40*/  IMAD.MOV.U32 R4, RZ, RZ, R7 ;  /* 0x000000ffff047224 */ /* 0x000fe200078e0007 */
[----:B------:R-:W-:Y:S01]  /*7f50*/  IADD3 RZ, P3, R5, R6, RZ ;  /* 0x0000000605ff7210 */ /* 0x000fe20007f7e0ff */
[----:B------:R-:W-:-:S04]  /*7f60*/  IMAD.X R5, RZ, RZ, RZ, P1 ;  /* 0x000000ffff057224 */ /* 0x000fc800008e06ff */
[----:B------:R-:W-:-:S08]  /*7f70*/  IMAD.WIDE.U32.X R4, R15, UR5, R4, P3 ;  /* 0x000000050f047c25 */ /* 0x000fd000098e0404 */
.L_x_177:
[--C-:B------:R-:W-:Y:S01]  /*7f80*/  SHF.R.U64 R19, R4, UR7, R5.reuse ;  /* 0x0000000704137c19 */ /* 0x100fe20008001205 */
[----:B------:R-:W-:Y:S01]  /*7f90*/  FMUL R18, R18, UR8 ;  /* 0x0000000812127c20 */ /* 0x000fe20008400000 */
[----:B------:R-:W-:Y:S01]  /*7fa0*/  SHF.R.U32.HI R4, RZ, UR7, R5 ;  /* 0x00000007ff047c19 */ /* 0x000fe20008011605 */
[----:B------:R-:W0:Y:S01]  /*7fb0*/  LDC R6, c[0x0][0x144] ;  /* 0x00005100ff067b82 */ /* 0x000e220000000800 */
[----:B------:R-:W-:Y:S01]  /*7fc0*/  IADD3 R5, P1, RZ, -R19, RZ ;  /* 0x80000013ff057210 */ /* 0x000fe20007f3e0ff */
[----:B------:R-:W-:Y:S01]  /*7fd0*/  ULDC UR6, c[0x0][0x154] ;  /* 0x0000550000067ab9 */ /* 0x000fe20000000800 */
[----:B-1----:R-:W-:Y:S01]  /*7fe0*/  I2FP.F32.U32 R7, R14 ;  /* 0x0000000e00077245 */ /* 0x002fe20000201000 */
[----:B------:R-:W1:Y:S01]  /*7ff0*/  F2I.U32.TRUNC.NTZ R18, R18 ;  /* 0x0000001200127305 */ /* 0x000e62000020f000 */
[----:B------:R-:W-:Y:S01]  /*8000*/  ULDC.64 UR4, c[0x0][0x620] ;  /* 0x0001880000047ab9 */ /* 0x000fe20000000a00 */
[----:B------:R-:W-:Y:S01]  /*8010*/  IMAD.X R4, RZ, RZ, ~R4, P1 ;  /* 0x000000ffff047224 */ /* 0x000fe200008e0e04 */
[----:B------:R-:W-:Y:S01]  /*8020*/  ISETP.NE.AND P4, PT, R2, 0x1, PT ;  /* 0x000000010200780c */ /* 0x000fe20003f85270 */
[----:B------:R-:W-:Y:S01]  /*8030*/  FMUL R20, R7, UR6 ;  /* 0x0000000607147c20 */ /* 0x000fe20008400000 */
[----:B------:R-:W2:Y:S01]  /*8040*/  LDC R21, c[0x0][0x148] ;  /* 0x00005200ff157b82 */ /* 0x000ea20000000800 */
[----:B------:R-:W-:Y:S01]  /*8050*/  IMAD R4, R4, UR4, RZ ;  /* 0x0000000404047c24 */ /* 0x000fe2000f8e02ff */
[----:B------:R-:W-:-:S02]  /*8060*/  ULDC.64 UR6, c[0x0][0x640] ;  /* 0x0001900000067ab9 */ /* 0x000fc40000000a00 */
[----:B------:R-:W-:Y:S01]  /*8070*/  ISETP.NE.U32.AND P1, PT, RZ, UR6, PT ;  /* 0x00000006ff007c0c */ /* 0x000fe2000bf25070 */
[----:B------:R-:W3:Y:S01]  /*8080*/  F2I.U32.TRUNC.NTZ R20, R20 ;  /* 0x0000001400147305 */ /* 0x000ee2000020f000 */
[C---:B------:R-:W-:Y:S02]  /*8090*/  IMAD R7, R5.reuse, UR5, R4 ;  /* 0x0000000505077c24 */ /* 0x040fe4000f8e0204 */
[----:B------:R-:W-:Y:S01]  /*80a0*/  IMAD.WIDE.U32 R4, R5, UR4, R16 ;  /* 0x0000000405047c25 */ /* 0x000fe2000f8e0010 */
[----:B------:R-:W-:Y:S01]  /*80b0*/  ULDC UR4, c[0x0][0x618] ;  /* 0x0001860000047ab9 */ /* 0x000fe20000000800 */
[----:B------:R-:W-:Y:S02]  /*80c0*/  ISETP.NE.AND.EX P1, PT, RZ, UR7, PT, P1 ;  /* 0x00000007ff007c0c */ /* 0x000fe4000bf25310 */
[----:B------:R-:W-:Y:S02]  /*80d0*/  IMAD.IADD R5, R5, 0x1, R7 ;  /* 0x0000000105057824 */ /* 0x000fe400078e0207 */
[----:B-1----:R-:W-:-:S03]  /*80e0*/  IMAD.MOV R18, RZ, RZ, -R18 ;  /* 0x000000ffff127224 */ /* 0x002fc600078e0a12 */
[----:B------:R-:W-:Y:S01]  /*80f0*/  SHF.R.U64 R15, R4, UR4, R5 ;  /* 0x00000004040f7c19 */ /* 0x000fe20008001205 */
[----:B0-----:R-:W-:Y:S01]  /*8100*/  IMAD R13, R6, R18, R13 ;  /* 0x00000012060d7224 */ /* 0x001fe200078e020d */
[----:B------:R-:W-:Y:S01]  /*8110*/  SHF.R.U32.HI R4, RZ, UR4, R5 ;  /* 0x00000004ff047c19 */ /* 0x000fe20008011605 */
[----:B------:R-:W-:Y:S01]  /*8120*/  ULDC UR4, c[0x0][0x608] ;  /* 0x0001820000047ab9 */ /* 0x000fe20000000800 */
[----:B---3--:R-:W-:Y:S02]  /*8130*/  IMAD.MOV R6, RZ, RZ, -R20 ;  /* 0x000000ffff067224 */ /* 0x008fe400078e0a14 */
[--C-:B------:R-:W-:Y:S02]  /*8140*/  SHF.R.U64 R18, R15, UR4, R4.reuse ;  /* 0x000000040f127c19 */ /* 0x100fe40008001204 */
[----:B------:R-:W-:Y:S01]  /*8150*/  SHF.R.U32.HI R5, RZ, UR4, R4 ;  /* 0x00000004ff057c19 */ /* 0x000fe20008011604 */
[----:B------:R-:W-:Y:S01]  /*8160*/  ULDC UR4, c[0x0][0x658] ;  /* 0x0001960000047ab9 */ /* 0x000fe20000000800 */
[----:B--2---:R-:W-:-:S02]  /*8170*/  @P4 IMAD R13, R21, R6, R14 ;  /* 0x00000006150d4224 */ /* 0x004fc400078e020e */
[--C-:B------:R-:W-:Y:S02]  /*8180*/  SHF.R.U64 R14, R18, UR4, R5.reuse ;  /* 0x00000004120e7c19 */ /* 0x100fe40008001205 */
[----:B------:R-:W-:-:S03]  /*8190*/  SHF.R.U32.HI R21, RZ, UR4, R5 ;  /* 0x00000004ff157c19 */ /* 0x000fc60008011605 */
[----:B------:R-:W-:Y:S02]  /*81a0*/  IMAD.MOV.U32 R6, RZ, RZ, R14 ;  /* 0x000000ffff067224 */ /* 0x000fe400078e000e */
[----:B------:R-:W-:Y:S01]  /*81b0*/  IMAD.MOV.U32 R5, RZ, RZ, R21 ;  /* 0x000000ffff057224 */ /* 0x000fe200078e0015 */
[----:B------:R-:W-:Y:S06]  /*81c0*/  @!P1 BRA `(.L_x_178) ;  /* 0x00000000002c9947 */ /* 0x000fec0003800000 */
        /* <DEDUP_REMOVED lines=9> */
[----:B------:R-:W-:-:S04]  /*8260*/  IMAD.WIDE.U32.X R4, R21, UR7, R4, P3 ;  /* 0x0000000715047c25 */ /* 0x000fc800098e0404 */
[----:B------:R-:W-:-:S07]  /*8270*/  IMAD.MOV.U32 R6, RZ, RZ, R4 ;  /* 0x000000ffff067224 */ /* 0x000fce00078e0004 */
.L_x_178:
[----:B------:R-:W-:Y:S01]  /*8280*/  ULDC UR4, c[0x0][0x648] ;  /* 0x0001920000047ab9 */ /* 0x000fe20000000800 */
[----:B------:R-:W-:Y:S01]  /*8290*/  LOP3.LUT R4, R18, UR29, RZ, 0xc0, !PT ;  /* 0x0000001d12047c12 */ /* 0x000fe2000f8ec0ff */
[----:B------:R-:W-:Y:S01]  /*82a0*/  ULDC UR5, c[0x0][0x610] ;  /* 0x0001840000057ab9 */ /* 0x000fe20000000800 */
[----:B------:R-:W-:Y:S01]  /*82b0*/  SHF.R.U64 R5, R6, UR4, R5 ;  /* 0x0000000406057c19 */ /* 0x000fe20008001205 */
[----:B------:R-:W-:Y:S01]  /*82c0*/  ULDC UR4, c[0x0][0x638] ;  /* 0x00018e0000047ab9 */ /* 0x000fe20000000800 */
[----:B------:R-:W-:-:S03]  /*82d0*/  LOP3.LUT R15, R15, UR13, RZ, 0xc0, !PT ;  /* 0x0000000d0f0f7c12 */ /* 0x000fc6000f8ec0ff */
[----:B------:R-:W-:Y:S02]  /*82e0*/  IMAD.MOV R7, RZ, RZ, -R5 ;  /* 0x000000ffff077224 */ /* 0x000fe400078e0a05 */
[----:B------:R-:W-:Y:S02]  /*82f0*/  IMAD R4, R5, UR21, R4 ;  /* 0x0000001505047c24 */ /* 0x000fe4000f8e0204 */
[----:B------:R-:W-:Y:S01]  /*8300*/  IMAD R14, R7, UR4, R14 ;  /* 0x00000004070e7c24 */ /* 0x000fe2000f8e020e */
[----:B------:R-:W-:Y:S01]  /*8310*/  ULDC UR4, c[0x0][0x600] ;  /* 0x0001800000047ab9 */ /* 0x000fe20000000800 */
[----:B------:R-:W-:Y:S02]  /*8320*/  IMAD R13, R4, UR5, R13 ;  /* 0x00000005040d7c24 */ /* 0x000fe4000f8e020d */
[----:B------:R-:W-:Y:S02]  /*8330*/  IMAD R14, R14, UR4, R15 ;  /* 0x000000040e0e7c24 */ /* 0x000fe4000f8e020f */
[----:B------:R-:W-:-:S03]  /*8340*/  IMAD.MOV.U32 R4, RZ, RZ, 0x1 ;  /* 0x00000001ff047424 */ /* 0x000fc600078e00ff */
[----:B------:R-:W-:Y:S02]  /*8350*/  SEL R18, R14, R13, !P4 ;  /* 0x0000000d0e127207 */ /* 0x000fe40006000000 */
[----:B------:R-:W-:-:S07]  /*8360*/  SEL R22, R13, R14, !P4 ;  /* 0x0000000e0d167207 */ /* 0x000fce0006000000 */
.L_x_176:
[----:B------:R-:W-:Y:S05]  /*8370*/  BSYNC B1 ;  /* 0x0000000000017941 */ /* 0x000fea0003800000 */
.L_x_175:
[----:B------:R-:W-:-:S13]  /*8380*/  LOP3.LUT P1, RZ, R4, 0xff, RZ, 0xc0, !PT ;  /* 0x000000ff04ff7812 */ /* 0x000fda000782c0ff */
[----:B------:R-:W-:Y:S05]  /*8390*/  @P1 BRA `(.L_x_179) ;  /* 0xfffffff000ac1947 */ /* 0x000fea000383ffff */
[----:B------:R-:W-:Y:S05]  /*83a0*/  BSYNC B0 ;  /* 0x0000000000007941 */ /* 0x000fea0003800000 */
.L_x_167:
[----:B------:R-:W-:-:S03]  /*83b0*/  UMOV UR4, 0xffffffff ;  /* 0xffffffff00047882 */ /* 0x000fc60000000000 */
[----:B------:R-:W-:Y:S05]  /*83c0*/  BRA.DIV UR4, `(.L_x_180) ;  /* 0x00000006046c7947 */ /* 0x000fea000b800000 */
[----:B------:R-:W-:-:S13]  /*83d0*/  ELECT P6, URZ, PT ;  /* 0x00000000003f782f */ /* 0x000fda00038c0000 */
.L_x_197:
[----:B------:R-:W-:Y:S04]  /*83e0*/  BSSY B0, `(.L_x_181) ;  /* 0x0000034000007945 */ /* 0x000fe80003800000 */
[----:B------:R-:W-:Y:S05]  /*83f0*/  @!P6 BRA `(.L_x_182) ;  /* 0x0000000000c8e947 */ /* 0x000fea0003800000 */
[----:B------:R-:W-:-:S04]  /*8400*/  LOP3.LUT R23, R23, 0x2, RZ, 0xfc, !PT ;  /* 0x0000000217177812 */ /* 0x000fc800078efcff */
[----:B------:R-:W-:-:S13]  /*8410*/  ISETP.NE.AND P0, PT, R23, 0x3, PT ;  /* 0x000000031700780c */ /* 0x000fda0003f05270 */
[----:B------:R-:W-:Y:S05]  /*8420*/  @!P0 BRA `(.L_x_183) ;  /* 0x0000000000048947 */ /* 0x000fea0003800000 */
[----:B------:R-:W-:Y:S01]  /*8430*/  BPT.TRAP 0x1 ;  /* 0x000000040000795c */ /* 0x000fe20000300000 */
.L_x_183:
[----:B------:R-:W0:Y:S01]  /*8440*/  S2R R5, SR_CgaCtaId ;  /* 0x0000000000057919 */ /* 0x000e220000008800 */
[----:B------:R-:W-:Y:S02]  /*8450*/  MOV R0, 0x400 ;  /* 0x0000040000007802 */ /* 0x000fe40000000f00 */
[----:B------:R-:W-:Y:S02]  /*8460*/  SHF.L.U32 R2, R3, 0x1f, RZ ;  /* 0x0000001f03027819 */ /* 0x000fe400000006ff */
[----:B0-----:R-:W-:-:S05]  /*8470*/  LEA R5, R5, R0, 0x18 ;  /* 0x0000000005057211 */ /* 0x001fca00078ec0ff */
[----:B------:R-:W-:-:S04]  /*8480*/  VIADD R5, R5, 0x28 ;  /* 0x0000002805057836 */ /* 0x000fc80000000000 */
[C---:B------:R-:W-:Y:S02]  /*8490*/  IMAD R7, R8.reuse, 0x8, R5 ;  /* 0x0000000808077824 */ /* 0x040fe400078e0205 */
[----:B------:R-:W-:Y:S02]  /*84a0*/  VIADD R8, R8, 0x1 ;  /* 0x0000000108087836 */ /* 0x000fe40000000000 */
[----:B------:R-:W0:Y:S03]  /*84b0*/  SYNCS.PHASECHK.TRANS64.TRYWAIT P0, [R7+URZ], R2 ;  /* 0x00000002070075a7 */ /* 0x000e26000800017f */
[----:B------:R-:W-:-:S04]  /*84c0*/  ISETP.NE.AND P1, PT, R8, 0x5, PT ;  /* 0x000000050800780c */ /* 0x000fc80003f25270 */
[----:B------:R-:W-:Y:S02]  /*84d0*/  SEL R0, RZ, 0x1, P1 ;  /* 0x00000001ff007807 */ /* 0x000fe40000800000 */
[----:B------:R-:W-:Y:S02]  /*84e0*/  SEL R8, R8, RZ, P1 ;  /* 0x000000ff08087207 */ /* 0x000fe40000800000 */
[----:B------:R-:W-:-:S03]  /*84f0*/  LOP3.LUT R9, R3, R0, RZ, 0x3c, !PT ;  /* 0x0000000003097212 */ /* 0x000fc600078e3cff */
[----:B------:R-:W-:Y:S01]  /*8500*/  IMAD R6, R8, 0x8, R5 ;  /* 0x0000000808067824 */ /* 0x000fe200078e0205 */
[----:B------:R-:W-:Y:S01]  /*8510*/  SHF.L.U32 R3, R9, 0x1f, RZ ;  /* 0x0000001f09037819 */ /* 0x000fe200000006ff */
[----:B0-----:R-:W-:Y:S06]  /*8520*/  @!P0 BRA `(.L_x_184) ;  /* 0x0000000400348947 */ /* 0x001fec0003800000 */
.L_x_198:
[----:B------:R-:W1:Y:S01]  /*8530*/  SYNCS.PHASECHK.TRANS64.TRYWAIT P0, [R6+URZ], R3 ;  /* 0x00000003060075a7 */ /* 0x000e62000800017f */
[----:B------:R-:W-:-:S05]  /*8540*/  VIADD R0, R8, 0x1 ;  /* 0x0000000108007836 */ /* 0x000fca0000000000 */
[----:B------:R-:W-:-:S04]  /*8550*/  ISETP.NE.AND P1, PT, R0, 0x5, PT ;  /* 0x000000050000780c */ /* 0x000fc80003f25270 */
[----:B0-----:R-:W-:Y:S02]  /*8560*/  SEL R2, RZ, 0x1, P1 ;  /* 0x00000001ff027807 */ /* 0x001fe40000800000 */
[----:B------:R-:W-:Y:S02]  /*8570*/  SEL R0, R0, RZ, P1 ;  /* 0x000000ff00007207 */ /* 0x000fe40000800000 */
[----:B------:R-:W-:-:S03]  /*8580*/  LOP3.LUT R9, R9, R2, RZ, 0x3c, !PT ;  /* 0x0000000209097212 */ /* 0x000fc600078e3cff */
[----:B------:R-:W-:Y:S01]  /*8590*/  IMAD R7, R0, 0x8, R5 ;  /* 0x0000000800077824 */ /* 0x000fe200078e0205 */
[----:B------:R-:W-:Y:S01]  /*85a0*/  SHF.L.U32 R4, R9, 0x1f, RZ ;  /* 0x0000001f09047819 */ /* 0x000fe200000006ff */
[----:B-1----:R-:W-:Y:S06]  /*85b0*/  @!P0 BRA `(.L_x_185) ;  /* 0x0000000400248947 */ /* 0x002fec0003800000 */
.L_x_199:
[----:B------:R-:W1:Y:S01]  /*85c0*/  SYNCS.PHASECHK.TRANS64.TRYWAIT P0, [R7+URZ], R4 ;  /* 0x00000004070075a7 */ /* 0x000e62000800017f */
[----:B------:R-:W-:-:S05]  /*85d0*/  VIADD R0, R0, 0x1 ;  /* 0x0000000100007836 */ /* 0x000fca0000000000 */
[----:B------:R-:W-:-:S04]  /*85e0*/  ISETP.NE.AND P1, PT, R0, 0x5, PT ;  /* 0x000000050000780c */ /* 0x000fc80003f25270 */
[----:B------:R-:W-:Y:S02]  /*85f0*/  SEL R2, RZ, 0x1, P1 ;  /* 0x00000001ff027807 */ /* 0x000fe40000800000 */
[----:B------:R-:W-:Y:S02]  /*8600*/  SEL R0, R0, RZ, P1 ;  /* 0x000000ff00007207 */ /* 0x000fe40000800000 */
[----:B------:R-:W-:-:S03]  /*8610*/  LOP3.LUT R9, R9, R2, RZ, 0x3c, !PT ;  /* 0x0000000209097212 */ /* 0x000fc600078e3cff */
[----:B0-----:R-:W-:Y:S01]  /*8620*/  IMAD R6, R0, 0x8, R5 ;  /* 0x0000000800067824 */ /* 0x001fe200078e0205 */
[----:B------:R-:W-:Y:S01]  /*8630*/  SHF.L.U32 R3, R9, 0x1f, RZ ;  /* 0x0000001f09037819 */ /* 0x000fe200000006ff */
[----:B-1----:R-:W-:Y:S06]  /*8640*/  @!P0 BRA `(.L_x_186) ;  /* 0x0000000400148947 */ /* 0x002fec0003800000 */
.L_x_200:
[----:B------:R-:W1:Y:S01]  /*8650*/  SYNCS.PHASECHK.TRANS64.TRYWAIT P0, [R6+URZ], R3 ;  /* 0x00000003060075a7 */ /* 0x000e62000800017f */
[----:B------:R-:W-:-:S05]  /*8660*/  VIADD R0, R0, 0x1 ;  /* 0x0000000100007836 */ /* 0x000fca0000000000 */
[----:B------:R-:W-:-:S04]  /*8670*/  ISETP.NE.AND P1, PT, R0, 0x5, PT ;  /* 0x000000050000780c */ /* 0x000fc80003f25270 */
[----:B------:R-:W-:Y:S02]  /*8680*/  SEL R2, RZ, 0x1, P1 ;  /* 0x00000001ff027807 */ /* 0x000fe40000800000 */
[----:B------:R-:W-:Y:S02]  /*8690*/  SEL R0, R0, RZ, P1 ;  /* 0x000000ff00007207 */ /* 0x000fe40000800000 */
[----:B------:R-:W-:Y:S01]  /*86a0*/  LOP3.LUT R2, R9, R2, RZ, 0x3c, !PT ;  /* 0x0000000209027212 */ /* 0x000fe200078e3cff */
[----:B-1----:R-:W-:Y:S06]  /*86b0*/  @!P0 BRA `(.L_x_187) ;  /* 0x00000004000c8947 */ /* 0x002fec0003800000 */
.L_x_201:
[----:B------:R-:W-:Y:S01]  /*86c0*/  IMAD R5, R0, 0x8, R5 ;  /* 0x0000000800057824 */ /* 0x000fe200078e0205 */
[----:B------:R-:W-:-:S07]  /*86d0*/  SHF.L.U32 R0, R2, 0x1f, RZ ;  /* 0x0000001f02007819 */ /* 0x000fce00000006ff */
.L_x_188:
[----:B--2---:R2:W3:Y:S02]  /*86e0*/  SYNCS.PHASECHK.TRANS64.TRYWAIT P0, [R5+URZ], R0 ;  /* 0x00000000050075a7 */ /* 0x0044e4000800017f */
[----:B---3--:R-:W-:Y:S05]  /*86f0*/  @!P0 NANOSLEEP.SYNCS 0x989680 ;  /* 0x009896800000895d */ /* 0x008fea0003900000 */
[----:B------:R-:W3:Y:S02]  /*8700*/  @!P0 SYNCS.PHASECHK.TRANS64 P0, [R5+URZ], R0 ;  /* 0x00000000050085a7 */ /* 0x000ee4000800007f */
[----:B---3--:R-:W-:Y:S05]  /*8710*/  @!P0 BRA `(.L_x_188) ;  /* 0xfffffffc00f08947 */ /* 0x008fea000383ffff */
.L_x_182:
[----:B------:R-:W-:Y:S05]  /*8720*/  BSYNC B0 ;  /* 0x0000000000007941 */ /* 0x000fea0003800000 */
.L_x_181:
[----:B------:R-:W-:Y:S05]  /*8730*/  EXIT ;  /* 0x000000000000794d */ /* 0x000fea0003800000 */
.L_x_19:
[----:B0-----:R-:W-:-:S04]  /*8740*/  IMAD.U32 R3, RZ, RZ, UR43 ;  /* 0x0000002bff037e24 */ /* 0x001fc8000f8e00ff */
[----:B------:R0:W1:Y:S03]  /*8750*/  SYNCS.PHASECHK.TRANS64.TRYWAIT P0, [R3+URZ+-0x8], R0 ;  /* 0xfffff800030075a7 */ /* 0x000066000800017f */
[----:B-1----:R-:W-:Y:S05]  /*8760*/  @!P0 NANOSLEEP.SYNCS 0x989680 ;  /* 0x009896800000895d */ /* 0x002fea0003900000 */
[----:B------:R-:W1:Y:S02]  /*8770*/  @!P0 SYNCS.PHASECHK.TRANS64 P0, [R3+URZ+-0x8], R0 ;  /* 0xfffff800030085a7 */ /* 0x000e64000800007f */
[----:B-1----:R-:W-:Y:S05]  /*8780*/  @!P0 BRA `(.L_x_19) ;  /* 0xfffffffc00ec8947 */ /* 0x002fea000383ffff */
[----:B------:R-:W-:Y:S05]  /*8790*/  BRA `(.L_x_189) ;  /* 0xffffff90000c7947 */ /* 0x000fea000383ffff */
.L_x_24:
[----:B-1----:R1:W2:Y:S02]  /*87a0*/  SYNCS.PHASECHK.TRANS64.TRYWAIT P1, [R3+URZ], R0 ;  /* 0x00000000030075a7 */ /* 0x0022a4000802017f */
[----:B--2---:R-:W-:Y:S05]  /*87b0*/  @!P1 NANOSLEEP.SYNCS 0x989680 ;  /* 0x009896800000995d */ /* 0x004fea0003900000 */
[----:B------:R-:W2:Y:S02]  /*87c0*/  @!P1 SYNCS.PHASECHK.TRANS64 P1, [R3+URZ], R0 ;  /* 0x00000000030095a7 */ /* 0x000ea4000802007f */
[----:B--2---:R-:W-:Y:S05]  /*87d0*/  @!P1 BRA `(.L_x_24) ;  /* 0xfffffffc00f09947 */ /* 0x004fea000383ffff */
[----:B------:R-:W-:Y:S05]  /*87e0*/  BRA `(.L_x_23) ;  /* 0xffffff9000807947 */ /* 0x000fea000383ffff */
.L_x_29:
[----:B-1----:R-:W-:-:S04]  /*87f0*/  IMAD.U32 R5, RZ, RZ, UR7 ;  /* 0x00000007ff057e24 */ /* 0x002fc8000f8e00ff */
[----:B------:R1:W2:Y:S03]  /*8800*/  SYNCS.PHASECHK.TRANS64.TRYWAIT P1, [R5+URZ], R4 ;  /* 0x00000004050075a7 */ /* 0x0002a6000802017f */
[----:B--2---:R-:W-:Y:S05]  /*8810*/  @!P1 NANOSLEEP.SYNCS 0x989680 ;  /* 0x009896800000995d */ /* 0x004fea0003900000 */
[----:B------:R-:W2:Y:S02]  /*8820*/  @!P1 SYNCS.PHASECHK.TRANS64 P1, [R5+URZ], R4 ;  /* 0x00000004050095a7 */ /* 0x000ea4000802007f */
[----:B--2---:R-:W-:Y:S05]  /*8830*/  @!P1 BRA `(.L_x_29) ;  /* 0xfffffffc00ec9947 */ /* 0x004fea000383ffff */
[----:B------:R-:W-:Y:S05]  /*8840*/  BRA `(.L_x_28) ;  /* 0xffffff9800a07947 */ /* 0x000fea000383ffff */
.L_x_35:
[----:B0-----:R-:W-:-:S04]  /*8850*/  IMAD.U32 R3, RZ, RZ, UR43 ;  /* 0x0000002bff037e24 */ /* 0x001fc8000f8e00ff */
[----:B------:R0:W1:Y:S03]  /*8860*/  SYNCS.PHASECHK.TRANS64.TRYWAIT P0, [R3+URZ+0x8], R0 ;  /* 0x00000800030075a7 */ /* 0x000066000800017f */
[----:B-1----:R-:W-:Y:S05]  /*8870*/  @!P0 NANOSLEEP.SYNCS 0x989680 ;  /* 0x009896800000895d */ /* 0x002fea0003900000 */
[----:B------:R-:W1:Y:S02]  /*8880*/  @!P0 SYNCS.PHASECHK.TRANS64 P0, [R3+URZ+0x8], R0 ;  /* 0x00000800030085a7 */ /* 0x000e64000800007f */
[----:B-1----:R-:W-:Y:S05]  /*8890*/  @!P0 BRA `(.L_x_35) ;  /* 0xfffffffc00ec8947 */ /* 0x002fea000383ffff */
[----:B------:R-:W-:Y:S05]  /*88a0*/  BRA `(.L_x_190) ;  /* 0xffffffa400307947 */ /* 0x000fea000383ffff */
.L_x_168:
[----:B------:R-:W-:Y:S01]  /*88b0*/  BSSY B1, `(.L_x_191) ;  /* 0x0000006000017945 */ /* 0x000fe20003800000 */
[----:B------:R-:W-:-:S07]  /*88c0*/  IMAD.MOV.U32 R15, RZ, RZ, -0x1 ;  /* 0xffffffffff0f7424 */ /* 0x000fce00078e00ff */
[----:B-----5:R-:W-:Y:S05]  /*88d0*/  WARPSYNC.COLLECTIVE R15, `(.L_x_192) ;  /* 0x000000000f0c7348 */ /* 0x020fea0003c00000 */
[----:B------:R-:W-:Y:S02]  /*88e0*/  ELECT P6, UR62, PT ;  /* 0x00000000003e782f */ /* 0x000fe400038c0000 */
[----:B------:R-:W-:Y:S01]  /*88f0*/  MOV R14, UR62 ;  /* 0x0000003e000e7c02 */ /* 0x000fe20008000f00 */
[----:B-----5:R-:W-:Y:S10]  /*8900*/  ENDCOLLECTIVE ;  /* 0x000000000000791b */ /* 0x020ff40003800000 */
.L_x_192:
[----:B------:R-:W-:Y:S05]  /*8910*/  BSYNC B1 ;  /* 0x0000000000017941 */ /* 0x000fea0003800000 */
.L_x_191:
[----:B------:R-:W-:Y:S05]  /*8920*/  BRA `(.L_x_193) ;  /* 0xffffffec00547947 */ /* 0x000fea000383ffff */
.L_x_171:
[----:B-1----:R1:W2:Y:S02]  /*8930*/  SYNCS.PHASECHK.TRANS64.TRYWAIT P1, [R13+URZ+0x28], R6 ;  /* 0x000028060d0075a7 */ /* 0x0022a4000802017f */
[----:B--2---:R-:W-:Y:S05]  /*8940*/  @!P1 NANOSLEEP.SYNCS 0x989680 ;  /* 0x009896800000995d */ /* 0x004fea0003900000 */
[----:B------:R-:W2:Y:S02]  /*8950*/  @!P1 SYNCS.PHASECHK.TRANS64 P1, [R13+URZ+0x28], R6 ;  /* 0x000028060d0095a7 */ /* 0x000ea4000802007f */
[----:B--2---:R-:W-:Y:S05]  /*8960*/  @!P1 BRA `(.L_x_171) ;  /* 0xfffffffc00f09947 */ /* 0x004fea000383ffff */
[----:B------:R-:W-:Y:S05]  /*8970*/  BRA `(.L_x_194) ;  /* 0xffffffec00887947 */ /* 0x000fea000383ffff */
.L_x_180:
[----:B------:R-:W-:Y:S01]  /*8980*/  BSSY B0, `(.L_x_195) ;  /* 0x0000006000007945 */ /* 0x000fe20003800000 */
[----:B------:R-:W-:-:S07]  /*8990*/  IMAD.MOV.U32 R15, RZ, RZ, -0x1 ;  /* 0xffffffffff0f7424 */ /* 0x000fce00078e00ff */
[----:B-----5:R-:W-:Y:S05]  /*89a0*/  WARPSYNC.COLLECTIVE R15, `(.L_x_196) ;  /* 0x000000000f0c7348 */ /* 0x020fea0003c00000 */
[----:B------:R-:W-:Y:S02]  /*89b0*/  ELECT P6, UR62, PT ;  /* 0x00000000003e782f */ /* 0x000fe400038c0000 */
[----:B------:R-:W-:Y:S01]  /*89c0*/  MOV R14, UR62 ;  /* 0x0000003e000e7c02 */ /* 0x000fe20008000f00 */
[----:B-----5:R-:W-:Y:S10]  /*89d0*/  ENDCOLLECTIVE ;  /* 0x000000000000791b */ /* 0x020ff40003800000 */
.L_x_196:
[----:B------:R-:W-:Y:S05]  /*89e0*/  BSYNC B0 ;  /* 0x0000000000007941 */ /* 0x000fea0003800000 */
.L_x_195:
[----:B------:R-:W-:Y:S05]  /*89f0*/  BRA `(.L_x_197) ;  /* 0xfffffff800787947 */ /* 0x000fea000383ffff */
.L_x_184:
[----:B0-----:R0:W1:Y:S02]  /*8a00*/  SYNCS.PHASECHK.TRANS64.TRYWAIT P0, [R7+URZ], R2 ;  /* 0x00000002070075a7 */ /* 0x001064000800017f */
[----:B-1----:R-:W-:Y:S05]  /*8a10*/  @!P0 NANOSLEEP.SYNCS 0x989680 ;  /* 0x009896800000895d */ /* 0x002fea0003900000 */
[----:B------:R-:W1:Y:S02]  /*8a20*/  @!P0 SYNCS.PHASECHK.TRANS64 P0, [R7+URZ], R2 ;  /* 0x00000002070085a7 */ /* 0x000e64000800007f */
[----:B-1----:R-:W-:Y:S05]  /*8a30*/  @!P0 BRA `(.L_x_184) ;  /* 0xfffffffc00f08947 */ /* 0x002fea000383ffff */
[----:B------:R-:W-:Y:S05]  /*8a40*/  BRA `(.L_x_198) ;  /* 0xfffffff800b87947 */ /* 0x000fea000383ffff */
.L_x_185:
[----:B0-----:R0:W1:Y:S02]  /*8a50*/  SYNCS.PHASECHK.TRANS64.TRYWAIT P0, [R6+URZ], R3 ;  /* 0x00000003060075a7 */ /* 0x001064000800017f */
[----:B-1----:R-:W-:Y:S05]  /*8a60*/  @!P0 NANOSLEEP.SYNCS 0x989680 ;  /* 0x009896800000895d */ /* 0x002fea0003900000 */
[----:B------:R-:W1:Y:S02]  /*8a70*/  @!P0 SYNCS.PHASECHK.TRANS64 P0, [R6+URZ], R3 ;  /* 0x00000003060085a7 */ /* 0x000e64000800007f */
[----:B-1----:R-:W-:Y:S05]  /*8a80*/  @!P0 BRA `(.L_x_185) ;  /* 0xfffffffc00f08947 */ /* 0x002fea000383ffff */
[----:B------:R-:W-:Y:S05]  /*8a90*/  BRA `(.L_x_199) ;  /* 0xfffffff800c87947 */ /* 0x000fea000383ffff */
.L_x_186:
[----:B0-----:R0:W1:Y:S02]  /*8aa0*/  SYNCS.PHASECHK.TRANS64.TRYWAIT P0, [R7+URZ], R4 ;  /* 0x00000004070075a7 */ /* 0x001064000800017f */
[----:B-1----:R-:W-:Y:S05]  /*8ab0*/  @!P0 NANOSLEEP.SYNCS 0x989680 ;  /* 0x009896800000895d */ /* 0x002fea0003900000 */
[----:B------:R-:W1:Y:S02]  /*8ac0*/  @!P0 SYNCS.PHASECHK.TRANS64 P0, [R7+URZ], R4 ;  /* 0x00000004070085a7 */ /* 0x000e64000800007f */
[----:B-1----:R-:W-:Y:S05]  /*8ad0*/  @!P0 BRA `(.L_x_186) ;  /* 0xfffffffc00f08947 */ /* 0x002fea000383ffff */
[----:B------:R-:W-:Y:S05]  /*8ae0*/  BRA `(.L_x_200) ;  /* 0xfffffff800d87947 */ /* 0x000fea000383ffff */
.L_x_187:
[----:B-1----:R1:W2:Y:S02]  /*8af0*/  SYNCS.PHASECHK.TRANS64.TRYWAIT P0, [R6+URZ], R3 ;  /* 0x00000003060075a7 */ /* 0x0022a4000800017f */
[----:B--2---:R-:W-:Y:S05]  /*8b00*/  @!P0 NANOSLEEP.SYNCS 0x989680 ;  /* 0x009896800000895d */ /* 0x004fea0003900000 */
[----:B------:R-:W2:Y:S02]  /*8b10*/  @!P0 SYNCS.PHASECHK.TRANS64 P0, [R6+URZ], R3 ;  /* 0x00000003060085a7 */ /* 0x000ea4000800007f */
[----:B--2---:R-:W-:Y:S05]  /*8b20*/  @!P0 BRA `(.L_x_187) ;  /* 0xfffffffc00f08947 */ /* 0x004fea000383ffff */
[----:B------:R-:W-:Y:S05]  /*8b30*/  BRA `(.L_x_201) ;  /* 0xfffffff800e07947 */ /* 0x000fea000383ffff */
.L_x_202:
[----:B------:R-:W-:-:S00]  /*8b40*/  BRA `(.L_x_202) ;  /* 0xfffffffc00fc7947 */ /* 0x000fc0000383ffff */
[----:B------:R-:W-:-:S00]  /*8b50*/  NOP ;  /* 0x0000000000007918 */ /* 0x000fc00000000000 */
        /* <DEDUP_REMOVED lines=10> */
.L_x_203:


//--------------------- .nv.global.init           --------------------------
	.section	.nv.global.init,"aw",@progbits
.nv.global.init:
	.type		$str$22,@object
	.size		$str$22,($str$23 - $str$22)
$str$22:
        /*0000*/ 	.byte	0x6b, 0x5f, 0x74, 0x69, 0x6c, 0x65, 0x5f, 0x63, 0x6f, 0x75, 0x6e, 0x74, 0x20, 0x3e, 0x3d, 0x20
        /*0010*/ 	.byte	0x31, 0x00
	.type		$str$23,@object
	.size		$str$23,(__unnamed_1 - $str$23)
$str$23:
        /*0012*/ 	.byte	0x2f, 0x74, 0x6d, 0x70, 0x2f, 0x63, 0x75, 0x74, 0x6c, 0x61, 0x73, 0x73, 0x5f, 0x73, 0x77, 0x65
        /*0022*/ 	.byte	0x65, 0x70, 0x5f, 0x73, 0x72, 0x63, 0x2f, 0x69, 0x6e, 0x63, 0x6c, 0x75, 0x64, 0x65, 0x2f, 0x63
        /*0032*/ 	.byte	0x75, 0x74, 0x6c, 0x61, 0x73, 0x73, 0x2f, 0x67, 0x65, 0x6d, 0x6d, 0x2f, 0x63, 0x6f, 0x6c, 0x6c
        /*0042*/ 	.byte	0x65, 0x63, 0x74, 0x69, 0x76, 0x65, 0x2f, 0x73, 0x6d, 0x39, 0x30, 0x5f, 0x6d, 0x6d, 0x61, 0x5f
        /*0052*/ 	.byte	0x74, 0x6d, 0x61, 0x5f, 0x67, 0x6d, 0x6d, 0x61, 0x5f, 0x73, 0x73, 0x5f, 0x77, 0x61, 0x72, 0x70
        /*0062*/ 	.byte	0x73, 0x70, 0x65, 0x63, 0x69, 0x61, 0x6c, 0x69, 0x7a, 0x65, 0x64, 0x2e, 0x68, 0x70, 0x70, 0x00
	.type		__unnamed_1,@object
	.size		__unnamed_1,(.L_0 - __unnamed_1)
__unnamed_1:
        /*0072*/ 	.byte	0x76, 0x6f, 0x69, 0x64, 0x20, 0x63, 0x75, 0x74, 0x6c, 0x61, 0x73, 0x73, 0x3a, 0x3a, 0x67, 0x65
        /* <DEDUP_REMOVED lines=177> */
        /*0b92*/ 	.byte	0x74, 0x69, 0x74, 0x79, 0x5d, 0x00
.L_0:


//--------------------- .nv.shared._ZN7cutlass13device_kernelINS_4gemm6kernel13GemmUniversalIN4cute5tupleIJiiiiEEENS1_10collective13CollectiveMmaINS1_34MainloopSm90TmaGmmaWarpSpecializedILi5ENS5_IJNS4_1CILi2EEENSA_ILi1EEESC_EEENS1_32KernelTmaWarpSpecializedPingpongEEENS5_IJNSA_ILi64EEENSA_ILi128EEESH_EEENS_10tfloat32_tENS5_IJlSC_lEEESJ_SK_NS4_8TiledMMAINS4_8MMA_AtomIJNS4_4SM904GMMA30MMA_64x128x8_F32TF32TF32_SS_TNILNSO_7ScaleInE1ELSQ_1EEEEEENS4_6LayoutINS5_IJSC_SC_SC_EEENS5_IJNSA_ILi0EEESV_SV_EEEEENS5_IJNS4_10UnderscoreESY_SY_EEEEENS4_13SM90_TMA_LOADENS4_14ComposedLayoutINS4_7SwizzleILi3ELi4ELi3EEENS4_18smem_ptr_flag_bitsILi32EEENST_INS5_IJNSA_ILi8EEENSA_ILi32EEEEEENS5_IJS18_SC_EEEEEEEvNS4_8identityENS4_23SM90_TMA_LOAD_MULTICASTES1C_vS1D_EENS_8epilogue10collective6detail29Sm90TmaWarpSpecializedAdapterINS1H_15DefaultEpilogueISJ_SK_SK_NS1G_6thread17LinearCombinationISJ_Li1EffLNS1L_9ScaleType4KindE0ELNS_15FloatRoundStyleE2ESJ_EENS1_15EpilogueDefaultEEEEEvvEEEEvNT_6ParamsE --------------------------
	.section	.nv.shared._ZN7cutlass13device_kernelINS_4gemm6kernel13GemmUniversalIN4cute5tupleIJiiiiEEENS1_10collective13CollectiveMmaINS1_34MainloopSm90TmaGmmaWarpSpecializedILi5ENS5_IJNS4_1CILi2EEENSA_ILi1EEESC_EEENS1_32KernelTmaWarpSpecializedPingpongEEENS5_IJNSA_ILi64EEENSA_ILi128EEESH_EEENS_10tfloat32_tENS5_IJlSC_lEEESJ_SK_NS4_8TiledMMAINS4_8MMA_AtomIJNS4_4SM904GMMA30MMA_64x128x8_F32TF32TF32_SS_TNILNSO_7ScaleInE1ELSQ_1EEEEEENS4_6LayoutINS5_IJSC_SC_SC_EEENS5_IJNSA_ILi0EEESV_SV_EEEEENS5_IJNS4_10UnderscoreESY_SY_EEEEENS4_13SM90_TMA_LOADENS4_14ComposedLayoutINS4_7SwizzleILi3ELi4ELi3EEENS4_18smem_ptr_flag_bitsILi32EEENST_INS5_IJNSA_ILi8EEENSA_ILi32EEEEEENS5_IJS18_SC_EEEEEEEvNS4_8identityENS4_23SM90_TMA_LOAD_MULTICASTES1C_vS1D_EENS_8epilogue10collective6detail29Sm90TmaWarpSpecializedAdapterINS1H_15DefaultEpilogueISJ_SK_SK_NS1G_6thread17LinearCombinationISJ_Li1EffLNS1L_9ScaleType4KindE0ELNS_15FloatRoundStyleE2ESJ_EENS1_15EpilogueDefaultEEEEEvvEEEEvNT_6ParamsE,"aw",@nobits
	.sectionflags	@""
	.align	16
	.zero		1024


//--------------------- .nv.shared.reserved.0     --------------------------
	.section	.nv.shared.reserved.0,"aw",@nobits
	.weak		__nv_reservedSMEM_offset_0_alias
	.size		__nv_reservedSMEM_offset_0_alias, 0, 0
	.other		__nv_reservedSMEM_offset_0_alias,@"STO_CUDA_RESERVED_SHARED STV_DEFAULT"
__nv_reservedSMEM_offset_0_alias:
	.zero		0


//--------------------- .nv.global                --------------------------
	.section	.nv.global,"aw",@nobits
.nv.global:
	.type		_ZN39_INTERNAL_b3bb6f22_4_k_cu_31b73eca_71024cute1_E,@object
	.size		_ZN39_INTERNAL_b3bb6f22_4_k_cu_31b73eca_71024cute1_E,(_ZN39_INTERNAL_b3bb6f22_4_k_cu_31b73eca_71024cuda3std3__45__cpo6cbeginE - _ZN39_INTERNAL_b3bb6f22_4_k_cu_31b73eca_71024cute1_E)
_ZN39_INTERNAL_b3bb6f22_4_k_cu_31b73eca_71024cute1_E:
	.zero		1
	.type		_ZN39_INTERNAL_b3bb6f22_4_k_cu_31b73eca_71024cuda3std3__45__cpo6cbeginE,@object
	.size		_ZN39_INTERNAL_b3bb6f22_4_k_cu_31b73eca_71024cuda3std3__45__cpo6cbeginE,(_ZN39_INTERNAL_b3bb6f22_4_k_cu_31b73eca_71024cuda3std3__48in_placeE - _ZN39_INTERNAL_b3bb6f22_4_k_cu_31b73eca_71024cuda3std3__45__cpo6cbeginE)
_ZN39_INTERNAL_b3bb6f22_4_k_cu_31b73eca_71024cuda3std3__45__cpo6cbeginE:
	.zero		1
	.type		_ZN39_INTERNAL_b3bb6f22_4_k_cu_31b73eca_71024cuda3std3__48in_placeE,@object
	.size		_ZN39_INTERNAL_b3bb6f22_4_k_cu_31b73eca_71024cuda3std3__48in_placeE,(_ZN39_INTERNAL_b3bb6f22_4_k_cu_31b73eca_71024cuda3std6ranges3__45__cpo9iter_moveE - _ZN39_INTERNAL_b3bb6f22_4_k_cu_31b73eca_71024cuda3std3__48in_placeE)
_ZN39_INTERNAL_b3bb6f22_4_k_cu_31b73eca_71024cuda3std3__48in_placeE:
	.zero		1
	.type		_ZN39_INTERNAL_b3bb6f22_4_k_cu_31b73eca_71024cuda3std6ranges3__45__cpo9iter_moveE,@object
	.size		_ZN39_INTERNAL_b3bb6f22_4_k_cu_31b73eca_71024cuda3std6ranges3__45__cpo9iter_moveE,(_ZN39_INTERNAL_b3bb6f22_4_k_cu_31b73eca_71024cuda3std3__45__cpo5beginE - _ZN39_INTERNAL_b3bb6f22_4_k_cu_31b73eca_71024cuda3std6ranges3__45__cpo9iter_moveE)
_ZN39_INTERNAL_b3bb6f22_4_k_cu_31b73eca_71024cuda3std6ranges3__45__cpo9iter_moveE:
	.zero		1
	.type		_ZN39_INTERNAL_b3bb6f22_4_k_cu_31b73eca_71024cuda3std3__45__cpo5beginE,@object
	.size		_ZN39_INTERNAL_b3bb6f22_4_k_cu_31b73eca_71024cuda3std3__45__cpo5beginE,(_ZN39_INTERNAL_b3bb6f22_4_k_cu_31b73eca_71024cuda3std3__441_GLOBAL__N__b3bb6f22_4_k_cu_31b73eca_71026ignoreE - _ZN39_INTERNAL_b3bb6f22_4_k_cu_31b73eca_71024cuda3std3__45__cpo5beginE)
_ZN39_INTERNAL_b3bb6f22_4_k_cu_31b73eca_71024cuda3std3__45__cpo5beginE:
	.zero		1
	.type		_ZN39_INTERNAL_b3bb6f22_4_k_cu_31b73eca_71024cuda3std3__441_GLOBAL__N__b3bb6f22_4_k_cu_31b73eca_71026ignoreE,@object
	.size		_ZN39_INTERNAL_b3bb6f22_4_k_cu_31b73eca_71024cuda3std3__441_GLOBAL__N__b3bb6f22_4_k_cu_31b73eca_71026ignoreE,(_ZN39_INTERNAL_b3bb6f22_4_k_cu_31b73eca_71024cute7productE - _ZN39_INTERNAL_b3bb6f22_4_k_cu_31b73eca_71024cuda3std3__441_GLOBAL__N__b3bb6f22_4_k_cu_31b73eca_71026ignoreE)
_ZN39_INTERNAL_b3bb6f22_4_k_cu_31b73eca_71024cuda3std3__441_GLOBAL__N__b3bb6f22_4_k_cu_31b73eca_71026ignoreE:
	.zero		1
	.type		_ZN39_INTERNAL_b3bb6f22_4_k_cu_31b73eca_71024cute7productE,@object
	.size		_ZN39_INTERNAL_b3bb6f22_4_k_cu_31b73eca_71024cute7productE,(_ZN39_INTERNAL_b3bb6f22_4_k_cu_31b73eca_71024cuda3std3__45__cpo3endE - _ZN39_INTERNAL_b3bb6f22_4_k_cu_31b73eca_71024cute7productE)
_ZN39_INTERNAL_b3bb6f22_4_k_cu_31b73eca_71024cute7productE:
	.zero		1
	.type		_ZN39_INTERNAL_b3bb6f22_4_k_cu_31b73eca_71024cuda3std3__45__cpo3endE,@object
	.size		_ZN39_INTERNAL_b3bb6f22_4_k_cu_31b73eca_71024cuda3std3__45__cpo3endE,(_ZN39_INTERNAL_b3bb6f22_4_k_cu_31b73eca_71024cuda3std3__419piecewise_constructE - _ZN39_INTERNAL_b3bb6f22_4_k_cu_31b73eca_71024cuda3std3__45__cpo3endE)
_ZN39_INTERNAL_b3bb6f22_4_k_cu_31b73eca_71024cuda3std3__45__cpo3endE:
	.zero		1
	.type		_ZN39_INTERNAL_b3bb6f22_4_k_cu_31b73eca_71024cuda3std3__419piecewise_constructE,@object
	.size		_ZN39_INTERNAL_b3bb6f22_4_k_cu_31b73eca_71024cuda3std3__419piecewise_constructE,(_ZN39_INTERNAL_b3bb6f22_4_k_cu_31b73eca_71024cuda3std3__45__cpo4cendE - _ZN39_INTERNAL_b3bb6f22_4_k_cu_31b73eca_71024cuda3std3__419piecewise_constructE)
_ZN39_INTERNAL_b3bb6f22_4_k_cu_31b73eca_71024cuda3std3__419piecewise_constructE:
	.zero		1
	.type		_ZN39_INTERNAL_b3bb6f22_4_k_cu_31b73eca_71024cuda3std3__45__cpo4cendE,@object
	.size		_ZN39_INTERNAL_b3bb6f22_4_k_cu_31b73eca_71024cuda3std3__45__cpo4cendE,(_ZN39_INTERNAL_b3bb6f22_4_k_cu_31b73eca_71024cuda3std6ranges3__45__cpo4swapE - _ZN39_INTERNAL_b3bb6f22_4_k_cu_31b73eca_71024cuda3std3__45__cpo4cendE)
_ZN39_INTERNAL_b3bb6f22_4_k_cu_31b73eca_71024cuda3std3__45__cpo4cendE:
	.zero		1
	.type		_ZN39_INTERNAL_b3bb6f22_4_k_cu_31b73eca_71024cuda3std6ranges3__45__cpo4swapE,@object
	.size		_ZN39_INTERNAL_b3bb6f22_4_k_cu_31b73eca_71024cuda3std6ranges3__45__cpo4swapE,(.L_8 - _ZN39_INTERNAL_b3bb6f22_4_k_cu_31b73eca_71024cuda3std6ranges3__45__cpo4swapE)
_ZN39_INTERNAL_b3bb6f22_4_k_cu_31b73eca_71024cuda3std6ranges3__45__cpo4swapE:
	.zero		1
.L_8:


//--------------------- .nv.constant0._ZN7cutlass13device_kernelINS_4gemm6kernel13GemmUniversalIN4cute5tupleIJiiiiEEENS1_10collective13CollectiveMmaINS1_34MainloopSm90TmaGmmaWarpSpecializedILi5ENS5_IJNS4_1CILi2EEENSA_ILi1EEESC_EEENS1_32KernelTmaWarpSpecializedPingpongEEENS5_IJNSA_ILi64EEENSA_ILi128EEESH_EEENS_10tfloat32_tENS5_IJlSC_lEEESJ_SK_NS4_8TiledMMAINS4_8MMA_AtomIJNS4_4SM904GMMA30MMA_64x128x8_F32TF32TF32_SS_TNILNSO_7ScaleInE1ELSQ_1EEEEEENS4_6LayoutINS5_IJSC_SC_SC_EEENS5_IJNSA_ILi0EEESV_SV_EEEEENS5_IJNS4_10UnderscoreESY_SY_EEEEENS4_13SM90_TMA_LOADENS4_14ComposedLayoutINS4_7SwizzleILi3ELi4ELi3EEENS4_18smem_ptr_flag_bitsILi32EEENST_INS5_IJNSA_ILi8EEENSA_ILi32EEEEEENS5_IJS18_SC_EEEEEEEvNS4_8identityENS4_23SM90_TMA_LOAD_MULTICASTES1C_vS1D_EENS_8epilogue10collective6detail29Sm90TmaWarpSpecializedAdapterINS1H_15DefaultEpilogueISJ_SK_SK_NS1G_6thread17LinearCombinationISJ_Li1EffLNS1L_9ScaleType4KindE0ELNS_15FloatRoundStyleE2ESJ_EENS1_15EpilogueDefaultEEEEEvvEEEEvNT_6ParamsE --------------------------
	.section	.nv.constant0._ZN7cutlass13device_kernelINS_4gemm6kernel13GemmUniversalIN4cute5tupleIJiiiiEEENS1_10collective13CollectiveMmaINS1_34MainloopSm90TmaGmmaWarpSpecializedILi5ENS5_IJNS4_1CILi2EEENSA_ILi1EEESC_EEENS1_32KernelTmaWarpSpecializedPingpongEEENS5_IJNSA_ILi64EEENSA_ILi128EEESH_EEENS_10tfloat32_tENS5_IJlSC_lEEESJ_SK_NS4_8TiledMMAINS4_8MMA_AtomIJNS4_4SM904GMMA30MMA_64x128x8_F32TF32TF32_SS_TNILNSO_7ScaleInE1ELSQ_1EEEEEENS4_6LayoutINS5_IJSC_SC_SC_EEENS5_IJNSA_ILi0EEESV_SV_EEEEENS5_IJNS4_10UnderscoreESY_SY_EEEEENS4_13SM90_TMA_LOADENS4_14ComposedLayoutINS4_7SwizzleILi3ELi4ELi3EEENS4_18smem_ptr_flag_bitsILi32EEENST_INS5_IJNSA_ILi8EEENSA_ILi32EEEEEENS5_IJS18_SC_EEEEEEEvNS4_8identityENS4_23SM90_TMA_LOAD_MULTICASTES1C_vS1D_EENS_8epilogue10collective6detail29Sm90TmaWarpSpecializedAdapterINS1H_15DefaultEpilogueISJ_SK_SK_NS1G_6thread17LinearCombinationISJ_Li1EffLNS1L_9ScaleType4KindE0ELNS_15FloatRoundStyleE2ESJ_EENS1_15EpilogueDefaultEEEEEvvEEEEvNT_6ParamsE,"a",@progbits
	.sectionflags	@""
	.align	4
.nv.constant0._ZN7cutlass13device_kernelINS_4gemm6kernel13GemmUniversalIN4cute5tupleIJiiiiEEENS1_10collective13CollectiveMmaINS1_34MainloopSm90TmaGmmaWarpSpecializedILi5ENS5_IJNS4_1CILi2EEENSA_ILi1EEESC_EEENS1_32KernelTmaWarpSpecializedPingpongEEENS5_IJNSA_ILi64EEENSA_ILi128EEESH_EEENS_10tfloat32_tENS5_IJlSC_lEEESJ_SK_NS4_8TiledMMAINS4_8MMA_AtomIJNS4_4SM904GMMA30MMA_64x128x8_F32TF32TF32_SS_TNILNSO_7ScaleInE1ELSQ_1EEEEEENS4_6LayoutINS5_IJSC_SC_SC_EEENS5_IJNSA_ILi0EEESV_SV_EEEEENS5_IJNS4_10UnderscoreESY_SY_EEEEENS4_13SM90_TMA_LOADENS4_14ComposedLayoutINS4_7SwizzleILi3ELi4ELi3EEENS4_18smem_ptr_flag_bitsILi32EEENST_INS5_IJNSA_ILi8EEENSA_ILi32EEEEEENS5_IJS18_SC_EEEEEEEvNS4_8identityENS4_23SM90_TMA_LOAD_MULTICASTES1C_vS1D_EENS_8epilogue10collective6detail29Sm90TmaWarpSpecializedAdapterINS1H_15DefaultEpilogueISJ_SK_SK_NS1G_6thread17LinearCombinationISJ_Li1EffLNS1L_9ScaleType4KindE0ELNS_15FloatRoundStyleE2ESJ_EENS1_15EpilogueDefaultEEEEEvvEEEEvNT_6ParamsE:
	.zero		1664


//--------------------- SYMBOLS --------------------------

	.type		.nv.reservedSmem.offset0,@object
	.size		.nv.reservedSmem.offset0,0x4
	.type		__assertfail,@function
